	.headerflags	@"EF_CUDA_TEXMODE_UNIFIED EF_CUDA_64BIT_ADDRESS EF_CUDA_ACCELERATORS EF_CUDA_SM90 EF_CUDA_VIRTUAL_SM(EF_CUDA_SM90)"
	.elftype	@"ET_EXEC"


//--------------------- .nv.info                  --------------------------
	.section	.nv.info,"",@"SHT_CUDA_INFO"
	.align	4


	//----- nvinfo : EIATTR_REGCOUNT
	.align		4
        /*0000*/ 	.byte	0x04, 0x2f
        /*0002*/ 	.short	(.L_1 - .L_0)
	.align		4
.L_0:
        /*0004*/ 	.word	index@(triton_poi_fused_avg_pool2d_1)
        /*0008*/ 	.word	0x000000e6


	//----- nvinfo : EIATTR_MIN_STACK_SIZE
	.align		4
.L_1:
        /*000c*/ 	.byte	0x04, 0x12
        /*000e*/ 	.short	(.L_3 - .L_2)
	.align		4
.L_2:
        /*0010*/ 	.word	index@(triton_poi_fused_avg_pool2d_1)
        /*0014*/ 	.word	0x00000000


	//----- nvinfo : EIATTR_FRAME_SIZE
	.align		4
.L_3:
        /*0018*/ 	.byte	0x04, 0x11
        /*001a*/ 	.short	(.L_5 - .L_4)
	.align		4
.L_4:
        /*001c*/ 	.word	index@(triton_poi_fused_avg_pool2d_1)
        /*0020*/ 	.word	0x00000000


	//----- nvinfo : EIATTR_MIN_STACK_SIZE
	.align		4
.L_5:
        /*0024*/ 	.byte	0x04, 0x12
        /*0026*/ 	.short	(.L_7 - .L_6)
	.align		4
.L_6:
        /*0028*/ 	.word	index@(triton_poi_fused_avg_pool2d_1)
        /*002c*/ 	.word	0x00000000
.L_7:


//--------------------- .nv.info.triton_poi_fused_avg_pool2d_1 --------------------------
	.section	.nv.info.triton_poi_fused_avg_pool2d_1,"",@"SHT_CUDA_INFO"
	.sectionflags	@""
	.align	4


	//----- nvinfo : EIATTR_CUDA_API_VERSION
	.align		4
        /*0000*/ 	.byte	0x04, 0x37
        /*0002*/ 	.short	(.L_9 - .L_8)
.L_8:
        /*0004*/ 	.word	0x0000007c


	//----- nvinfo : EIATTR_KPARAM_INFO
	.align		4
.L_9:
        /*0008*/ 	.byte	0x04, 0x17
        /*000a*/ 	.short	(.L_11 - .L_10)
.L_10:
        /*000c*/ 	.word	0x00000000
        /*0010*/ 	.short	0x0003
        /*0012*/ 	.short	0x0014
        /*0014*/ 	.byte	0x00, 0xf0, 0x11, 0x00


	//----- nvinfo : EIATTR_KPARAM_INFO
	.align		4
.L_11:
        /*0018*/ 	.byte	0x04, 0x17
        /*001a*/ 	.short	(.L_13 - .L_12)
.L_12:
        /*001c*/ 	.word	0x00000000
        /*0020*/ 	.short	0x0002
        /*0022*/ 	.short	0x0010
        /*0024*/ 	.byte	0x00, 0xf0, 0x11, 0x00


	//----- nvinfo : EIATTR_KPARAM_INFO
	.align		4
.L_13:
        /*0028*/ 	.byte	0x04, 0x17
        /*002a*/ 	.short	(.L_15 - .L_14)
.L_14:
        /*002c*/ 	.word	0x00000000
        /*0030*/ 	.short	0x0001
        /*0032*/ 	.short	0x0008
        /*0034*/ 	.byte	0x00, 0xf4, 0x21, 0x00


	//----- nvinfo : EIATTR_KPARAM_INFO
	.align		4
.L_15:
        /*0038*/ 	.byte	0x04, 0x17
        /*003a*/ 	.short	(.L_17 - .L_16)
.L_16:
        /*003c*/ 	.word	0x00000000
        /*0040*/ 	.short	0x0000
        /*0042*/ 	.short	0x0000
        /*0044*/ 	.byte	0x00, 0xf4, 0x21, 0x00


	//----- nvinfo : EIATTR_SPARSE_MMA_MASK
	.align		4
.L_17:
        /*0048*/ 	.byte	0x03, 0x50
        /*004a*/ 	.short	0x0000


	//----- nvinfo : EIATTR_MAXREG_COUNT
	.align		4
        /*004c*/ 	.byte	0x03, 0x1b
        /*004e*/ 	.short	0x00ff


	//----- nvinfo : EIATTR_EXIT_INSTR_OFFSETS
	.align		4
        /*0050*/ 	.byte	0x04, 0x1c
        /*0052*/ 	.short	(.L_19 - .L_18)


	//   ....[0]....
.L_18:
        /*0054*/ 	.word	0x00003fd0


	//   ....[1]....
        /*0058*/ 	.word	0x00004020


	//----- nvinfo : EIATTR_REQNTID
	.align		4
.L_19:
        /*005c*/ 	.byte	0x04, 0x10
        /*005e*/ 	.short	(.L_21 - .L_20)
.L_20:
        /*0060*/ 	.word	0x00000080
        /*0064*/ 	.word	0x00000001
        /*0068*/ 	.word	0x00000001


	//----- nvinfo : EIATTR_CBANK_PARAM_SIZE
	.align		4
.L_21:
        /*006c*/ 	.byte	0x03, 0x19
        /*006e*/ 	.short	0x0018


	//----- nvinfo : EIATTR_PARAM_CBANK
	.align		4
        /*0070*/ 	.byte	0x04, 0x0a
        /*0072*/ 	.short	(.L_23 - .L_22)
	.align		4
.L_22:
        /*0074*/ 	.word	index@(.nv.constant0.triton_poi_fused_avg_pool2d_1)
        /*0078*/ 	.short	0x0210
        /*007a*/ 	.short	0x0018


	//----- nvinfo : EIATTR_SW_WAR
	.align		4
.L_23:
        /*007c*/ 	.byte	0x04, 0x36
        /*007e*/ 	.short	(.L_25 - .L_24)
.L_24:
        /*0080*/ 	.word	0x00000008
.L_25:


//--------------------- .nv.callgraph             --------------------------
	.section	.nv.callgraph,"",@"SHT_CUDA_CALLGRAPH"
	.align	4
	.sectionentsize	8
	.align		4
        /*0000*/ 	.word	0x00000000
	.align		4
        /*0004*/ 	.word	0xffffffff
	.align		4
        /*0008*/ 	.word	0x00000000
	.align		4
        /*000c*/ 	.word	0xfffffffe
	.align		4
        /*0010*/ 	.word	0x00000000
	.align		4
        /*0014*/ 	.word	0xfffffffd
	.align		4
        /*0018*/ 	.word	0x00000000
	.align		4
        /*001c*/ 	.word	0xfffffffc


//--------------------- .text.triton_poi_fused_avg_pool2d_1 --------------------------
	.section	.text.triton_poi_fused_avg_pool2d_1,"ax",@progbits
	.sectionflags	@"SHF_BARRIERS=1"
	.align	128
        .global         triton_poi_fused_avg_pool2d_1
        .type           triton_poi_fused_avg_pool2d_1,@function
        .size           triton_poi_fused_avg_pool2d_1,(.L_x_1 - triton_poi_fused_avg_pool2d_1)
        .other          triton_poi_fused_avg_pool2d_1,@"STO_CUDA_ENTRY STV_DEFAULT"
triton_poi_fused_avg_pool2d_1:
.text.triton_poi_fused_avg_pool2d_1:
[----:B------:R-:W0:Y:S01]  /*0000*/  LDC R1, c[0x0][0x28] ;  /* 0x00000a00ff017b82 */ /* 0x000e220000000800 */
[----:B------:R-:W1:Y:S07]  /*0010*/  S2R R2, SR_CTAID.X ;  /* 0x0000000000027919 */ /* 0x000e6e0000002500 */
[----:B------:R-:W2:Y:S01]  /*0020*/  LDC.64 R120, c[0x0][0x210] ;  /* 0x00008400ff787b82 */ /* 0x000ea20000000a00 */
[----:B------:R-:W-:Y:S01]  /*0030*/  CS2R R178, SRZ ;  /* 0x0000000000b27805 */ /* 0x000fe2000001ff00 */
[----:B------:R-:W-:Y:S01]  /*0040*/  ULDC.64 UR6, c[0x0][0x208] ;  /* 0x0000820000067ab9 */ /* 0x000fe20000000a00 */
[----:B------:R-:W3:Y:S01]  /*0050*/  S2R R3, SR_TID.X ;  /* 0x0000000000037919 */ /* 0x000ee20000002100 */
[----:B------:R-:W-:Y:S01]  /*0060*/  CS2R R176, SRZ ;  /* 0x0000000000b07805 */ /* 0x000fe2000001ff00 */
[----:B------:R-:W4:Y:S01]  /*0070*/  S2R R7, SR_CTAID.Y ;  /* 0x0000000000077919 */ /* 0x000f220000002600 */
[----:B-1----:R-:W-:-:S04]  /*0080*/  SHF.L.U32 R2, R2, 0x6, RZ ;  /* 0x0000000602027819 */ /* 0x002fc800000006ff */
[----:B---3--:R-:W-:Y:S02]  /*0090*/  LOP3.LUT R4, R2, 0x3f, R3, 0xf8, !PT ;  /* 0x0000003f02047812 */ /* 0x008fe400078ef803 */
[----:B------:R-:W-:Y:S02]  /*00a0*/  SHF.R.U32.HI R135, RZ, 0x6, R3 ;  /* 0x00000006ff877819 */ /* 0x000fe40000011603 */
[C---:B------:R-:W-:Y:S01]  /*00b0*/  ISETP.GE.AND P0, PT, R4.reuse, 0x190, PT ;  /* 0x000001900400780c */ /* 0x040fe20003f06270 */
[----:B------:R-:W-:Y:S01]  /*00c0*/  IMAD.HI R0, R4, 0x66666667, RZ ;  /* 0x6666666704007827 */ /* 0x000fe200078e02ff */
[----:B------:R-:W-:-:S04]  /*00d0*/  SGXT.U32 R135, R135, 0x1 ;  /* 0x000000018787781a */ /* 0x000fc80000000000 */
[----:B------:R-:W-:-:S04]  /*00e0*/  SHF.R.U32.HI R5, RZ, 0x1f, R0 ;  /* 0x0000001fff057819 */ /* 0x000fc80000011600 */
[----:B------:R-:W-:Y:S02]  /*00f0*/  LEA.HI.SX32 R5, R0, R5, 0x1d ;  /* 0x0000000500057211 */ /* 0x000fe400078feaff */
[----:B----4-:R-:W-:-:S03]  /*0100*/  SHF.L.U32 R0, R7, 0x4, RZ ;  /* 0x0000000407007819 */ /* 0x010fc600000006ff */
[C---:B------:R-:W-:Y:S01]  /*0110*/  IMAD R6, R5.reuse, -0x14, R4 ;  /* 0xffffffec05067824 */ /* 0x040fe200078e0204 */
[----:B------:R-:W-:Y:S02]  /*0120*/  LOP3.LUT R193, R0, 0x2, R135, 0xfe, !PT ;  /* 0x0000000200c17812 */ /* 0x000fe400078efe87 */
[----:B------:R-:W-:Y:S02]  /*0130*/  LOP3.LUT R13, R0, R135, RZ, 0xfc, !PT ;  /* 0x00000087000d7212 */ /* 0x000fe400078efcff */
[----:B------:R-:W-:Y:S02]  /*0140*/  LEA R6, R5, R6, 0x6 ;  /* 0x0000000605067211 */ /* 0x000fe400078e30ff */
[----:B------:R-:W-:Y:S02]  /*0150*/  ISETP.LT.AND P6, PT, R193, 0x10, !P0 ;  /* 0x00000010c100780c */ /* 0x000fe400047c1270 */
[----:B------:R-:W-:Y:S02]  /*0160*/  LEA R4, R6, R6, 0x1 ;  /* 0x0000000606047211 */ /* 0x000fe400078e08ff */
[----:B------:R-:W-:-:S02]  /*0170*/  ISETP.LT.AND P1, PT, R13, 0x10, !P0 ;  /* 0x000000100d00780c */ /* 0x000fc40004721270 */
[----:B------:R-:W-:Y:S02]  /*0180*/  LEA R9, R193, R4, 0xc ;  /* 0x00000004c1097211 */ /* 0x000fe400078e60ff */
[----:B------:R-:W-:Y:S02]  /*0190*/  IADD3 R40, R4, 0x1, RZ ;  /* 0x0000000104287810 */ /* 0x000fe40007ffe0ff */
[----:B------:R-:W-:Y:S01]  /*01a0*/  IADD3 R42, R4, 0x2, RZ ;  /* 0x00000002042a7810 */ /* 0x000fe20007ffe0ff */
[----:B--2---:R-:W-:Y:S01]  /*01b0*/  IMAD.WIDE R8, R9, 0x4, R120 ;  /* 0x0000000409087825 */ /* 0x004fe200078e0278 */
[----:B------:R-:W-:Y:S02]  /*01c0*/  IADD3 R44, R4, 0x3, RZ ;  /* 0x00000003042c7810 */ /* 0x000fe40007ffe0ff */
[----:B------:R-:W-:Y:S01]  /*01d0*/  IADD3 R28, R4, 0x4, RZ ;  /* 0x00000004041c7810 */ /* 0x000fe20007ffe0ff */
[----:B------:R-:W-:Y:S01]  /*01e0*/  HFMA2.MMA R5, -RZ, RZ, 0, 0 ;  /* 0x00000000ff057435 */ /* 0x000fe200000001ff */
[----:B------:R1:W2:Y:S01]  /*01f0*/  @P6 LDG.E.EL R179, desc[UR6][R8.64] ;  /* 0x0000000608b36981 */ /* 0x0002a2000c2e1900 */
[----:B------:R-:W-:-:S02]  /*0200*/  LEA R11, R13, R42, 0xc ;  /* 0x0000002a0d0b7211 */ /* 0x000fc400078e60ff */
[C---:B------:R-:W-:Y:S02]  /*0210*/  LEA R19, R13.reuse, R44, 0xc ;  /* 0x0000002c0d137211 */ /* 0x040fe400078e60ff */
[----:B------:R-:W-:Y:S02]  /*0220*/  LEA R21, R13, R28, 0xc ;  /* 0x0000001c0d157211 */ /* 0x000fe400078e60ff */
[----:B------:R-:W-:Y:S02]  /*0230*/  CS2R R180, SRZ ;  /* 0x0000000000b47805 */ /* 0x000fe4000001ff00 */
[----:B------:R-:W-:Y:S02]  /*0240*/  CS2R R172, SRZ ;  /* 0x0000000000ac7805 */ /* 0x000fe4000001ff00 */
[----:B------:R-:W-:Y:S02]  /*0250*/  CS2R R168, SRZ ;  /* 0x0000000000a87805 */ /* 0x000fe4000001ff00 */
[----:B------:R-:W-:-:S02]  /*0260*/  IADD3 R14, R4, 0x41, RZ ;  /* 0x00000041040e7810 */ /* 0x000fc40007ffe0ff */
[----:B-1----:R-:W-:Y:S01]  /*0270*/  LEA R9, R13, R40, 0xc ;  /* 0x000000280d097211 */ /* 0x002fe200078e60ff */
[--C-:B------:R-:W-:Y:S01]  /*0280*/  IMAD.WIDE R10, R11, 0x4, R120.reuse ;  /* 0x000000040b0a7825 */ /* 0x100fe200078e0278 */
[----:B------:R-:W-:Y:S02]  /*0290*/  IADD3 R12, R4, 0x42, RZ ;  /* 0x00000042040c7810 */ /* 0x000fe40007ffe0ff */
[----:B------:R-:W-:Y:S01]  /*02a0*/  LEA R7, R13, R4, 0xc ;  /* 0x000000040d077211 */ /* 0x000fe200078e60ff */
[--C-:B------:R-:W-:Y:S01]  /*02b0*/  IMAD.WIDE R8, R9, 0x4, R120.reuse ;  /* 0x0000000409087825 */ /* 0x100fe200078e0278 */
[----:B------:R1:W3:Y:S03]  /*02c0*/  @P1 LDG.E.EL R5, desc[UR6][R10.64] ;  /* 0x000000060a051981 */ /* 0x0002e6000c2e1900 */
[--C-:B------:R-:W-:Y:S01]  /*02d0*/  IMAD.WIDE R18, R19, 0x4, R120.reuse ;  /* 0x0000000413127825 */ /* 0x100fe200078e0278 */
[----:B------:R4:W5:Y:S03]  /*02e0*/  @P1 LDG.E.EL R180, desc[UR6][R8.64] ;  /* 0x0000000608b41981 */ /* 0x000966000c2e1900 */
[----:B------:R-:W-:Y:S01]  /*02f0*/  IMAD.WIDE R20, R21, 0x4, R120 ;  /* 0x0000000415147825 */ /* 0x000fe200078e0278 */
[----:B------:R4:W2:Y:S01]  /*0300*/  @P1 LDG.E.EL R172, desc[UR6][R18.64] ;  /* 0x0000000612ac1981 */ /* 0x0008a2000c2e1900 */
[----:B------:R-:W-:-:S02]  /*0310*/  LOP3.LUT R187, R0, 0x4, R135, 0xfe, !PT ;  /* 0x0000000400bb7812 */ /* 0x000fc400078efe87 */
[----:B-1----:R-:W-:Y:S01]  /*0320*/  IADD3 R10, R4, 0x43, RZ ;  /* 0x00000043040a7810 */ /* 0x002fe20007ffe0ff */
[----:B------:R1:W2:Y:S01]  /*0330*/  @P1 LDG.E.EL R168, desc[UR6][R20.64] ;  /* 0x0000000614a81981 */ /* 0x0002a2000c2e1900 */
[----:B------:R-:W-:Y:S01]  /*0340*/  IMAD.WIDE R6, R7, 0x4, R120 ;  /* 0x0000000407067825 */ /* 0x000fe200078e0278 */
[----:B----4-:R-:W-:Y:S02]  /*0350*/  IADD3 R8, R4, 0x44, RZ ;  /* 0x0000004404087810 */ /* 0x010fe40007ffe0ff */
[C---:B0-----:R-:W-:Y:S02]  /*0360*/  LEA R19, R13.reuse, R14, 0xc ;  /* 0x0000000e0d137211 */ /* 0x041fe400078e60ff */
[----:B------:R-:W-:Y:S02]  /*0370*/  CS2R R160, SRZ ;  /* 0x0000000000a07805 */ /* 0x000fe4000001ff00 */
[----:B-1----:R-:W-:Y:S02]  /*0380*/  LEA R21, R13, R12, 0xc ;  /* 0x0000000c0d157211 */ /* 0x002fe400078e60ff */
[----:B------:R-:W-:-:S02]  /*0390*/  CS2R R156, SRZ ;  /* 0x00000000009c7805 */ /* 0x000fc4000001ff00 */
[----:B------:R-:W-:Y:S01]  /*03a0*/  LEA R31, R13, R10, 0xc ;  /* 0x0000000a0d1f7211 */ /* 0x000fe200078e60ff */
[--C-:B------:R-:W-:Y:S01]  /*03b0*/  IMAD.WIDE R18, R19, 0x4, R120.reuse ;  /* 0x0000000413127825 */ /* 0x100fe200078e0278 */
[----:B------:R-:W-:Y:S01]  /*03c0*/  LEA R33, R13, R8, 0xc ;  /* 0x000000080d217211 */ /* 0x000fe200078e60ff */
[----:B------:R0:W5:Y:S01]  /*03d0*/  @P1 LDG.E.EL R177, desc[UR6][R6.64] ;  /* 0x0000000606b11981 */ /* 0x000162000c2e1900 */
[----:B------:R-:W-:Y:S01]  /*03e0*/  ISETP.LT.AND P5, PT, R187, 0x10, !P0 ;  /* 0x00000010bb00780c */ /* 0x000fe200047a1270 */
[--C-:B------:R-:W-:Y:S01]  /*03f0*/  IMAD.WIDE R20, R21, 0x4, R120.reuse ;  /* 0x0000000415147825 */ /* 0x100fe200078e0278 */
[----:B------:R-:W-:Y:S02]  /*0400*/  CS2R R152, SRZ ;  /* 0x0000000000987805 */ /* 0x000fe4000001ff00 */
[----:B------:R-:W-:Y:S01]  /*0410*/  CS2R R148, SRZ ;  /* 0x0000000000947805 */ /* 0x000fe2000001ff00 */
[----:B------:R1:W4:Y:S01]  /*0420*/  @P1 LDG.E.EL R160, desc[UR6][R18.64] ;  /* 0x0000000612a01981 */ /* 0x000322000c2e1900 */
[----:B------:R-:W-:Y:S01]  /*0430*/  IMAD.WIDE R30, R31, 0x4, R120 ;  /* 0x000000041f1e7825 */ /* 0x000fe200078e0278 */
[----:B------:R-:W-:-:S02]  /*0440*/  IADD3 R24, R4, 0x81, RZ ;  /* 0x0000008104187810 */ /* 0x000fc40007ffe0ff */
[----:B------:R1:W2:Y:S01]  /*0450*/  @P1 LDG.E.EL R156, desc[UR6][R20.64] ;  /* 0x00000006149c1981 */ /* 0x0002a2000c2e1900 */
[----:B0-----:R-:W-:Y:S01]  /*0460*/  LEA R7, R187, R4, 0xc ;  /* 0x00000004bb077211 */ /* 0x001fe200078e60ff */
[--C-:B------:R-:W-:Y:S01]  /*0470*/  IMAD.WIDE R32, R33, 0x4, R120.reuse ;  /* 0x0000000421207825 */ /* 0x100fe200078e0278 */
[----:B------:R-:W-:Y:S01]  /*0480*/  IADD3 R22, R4, 0x82, RZ ;  /* 0x0000008204167810 */ /* 0x000fe20007ffe0ff */
[----:B------:R0:W2:Y:S01]  /*0490*/  @P1 LDG.E.EL R152, desc[UR6][R30.64] ;  /* 0x000000061e981981 */ /* 0x0000a2000c2e1900 */
[----:B-1----:R-:W-:Y:S01]  /*04a0*/  IADD3 R18, R4, 0x84, RZ ;  /* 0x0000008404127810 */ /* 0x002fe20007ffe0ff */
[----:B------:R-:W-:Y:S02]  /*04b0*/  IMAD.WIDE R6, R7, 0x4, R120 ;  /* 0x0000000407067825 */ /* 0x000fe400078e0278 */
[----:B------:R1:W2:Y:S01]  /*04c0*/  @P1 LDG.E.EL R148, desc[UR6][R32.64] ;  /* 0x0000000620941981 */ /* 0x0002a2000c2e1900 */
[----:B------:R-:W-:Y:S02]  /*04d0*/  IADD3 R20, R4, 0x83, RZ ;  /* 0x0000008304147810 */ /* 0x000fe40007ffe0ff */
[----:B------:R-:W-:Y:S01]  /*04e0*/  IADD3 R16, R4, 0x40, RZ ;  /* 0x0000004004107810 */ /* 0x000fe20007ffe0ff */
[----:B------:R1:W2:Y:S01]  /*04f0*/  @P5 LDG.E.EL R178, desc[UR6][R6.64] ;  /* 0x0000000606b25981 */ /* 0x0002a2000c2e1900 */
[----:B0-----:R-:W-:-:S02]  /*0500*/  LEA R31, R13, R24, 0xc ;  /* 0x000000180d1f7211 */ /* 0x001fc400078e60ff */
[C---:B------:R-:W-:Y:S02]  /*0510*/  LEA R35, R13.reuse, R20, 0xc ;  /* 0x000000140d237211 */ /* 0x040fe400078e60ff */
[C---:B-1----:R-:W-:Y:S02]  /*0520*/  LEA R33, R13.reuse, R22, 0xc ;  /* 0x000000160d217211 */ /* 0x042fe400078e60ff */
[C---:B------:R-:W-:Y:S02]  /*0530*/  LEA R37, R13.reuse, R18, 0xc ;  /* 0x000000120d257211 */ /* 0x040fe400078e60ff */
[----:B------:R-:W-:Y:S02]  /*0540*/  CS2R R140, SRZ ;  /* 0x00000000008c7805 */ /* 0x000fe4000001ff00 */
[----:B------:R-:W-:Y:S02]  /*0550*/  CS2R R132, SRZ ;  /* 0x0000000000847805 */ /* 0x000fe4000001ff00 */
[----:B------:R-:W-:-:S02]  /*0560*/  LEA R7, R13, R16, 0xc ;  /* 0x000000100d077211 */ /* 0x000fc400078e60ff */
[----:B------:R-:W-:Y:S02]  /*0570*/  CS2R R116, SRZ ;  /* 0x0000000000747805 */ /* 0x000fe4000001ff00 */
[----:B------:R-:W-:Y:S01]  /*0580*/  CS2R R112, SRZ ;  /* 0x0000000000707805 */ /* 0x000fe2000001ff00 */
[----:B------:R-:W-:Y:S01]  /*0590*/  IMAD.WIDE R30, R31, 0x4, R120 ;  /* 0x000000041f1e7825 */ /* 0x000fe200078e0278 */
[----:B------:R-:W-:-:S03]  /*05a0*/  IADD3 R86, R4, 0xc0, RZ ;  /* 0x000000c004567810 */ /* 0x000fc60007ffe0ff */
[--C-:B------:R-:W-:Y:S01]  /*05b0*/  IMAD.WIDE R32, R33, 0x4, R120.reuse ;  /* 0x0000000421207825 */ /* 0x100fe200078e0278 */
[----:B------:R-:W-:Y:S02]  /*05c0*/  IADD3 R122, R4, 0xc1, RZ ;  /* 0x000000c1047a7810 */ /* 0x000fe40007ffe0ff */
[----:B------:R-:W-:Y:S02]  /*05d0*/  CS2R R164, SRZ ;  /* 0x0000000000a47805 */ /* 0x000fe4000001ff00 */
[----:B------:R-:W-:Y:S01]  /*05e0*/  IADD3 R94, R4, 0xc2, RZ ;  /* 0x000000c2045e7810 */ /* 0x000fe20007ffe0ff */
[--C-:B------:R-:W-:Y:S01]  /*05f0*/  IMAD.WIDE R34, R35, 0x4, R120.reuse ;  /* 0x0000000423227825 */ /* 0x100fe200078e0278 */
[----:B------:R-:W-:Y:S01]  /*0600*/  IADD3 R204, R4, 0xc3, RZ ;  /* 0x000000c304cc7810 */ /* 0x000fe20007ffe0ff */
[----:B------:R0:W2:Y:S02]  /*0610*/  @P1 LDG.E.EL R140, desc[UR6][R30.64] ;  /* 0x000000061e8c1981 */ /* 0x0000a4000c2e1900 */
[--C-:B------:R-:W-:Y:S01]  /*0620*/  IMAD.WIDE R36, R37, 0x4, R120.reuse ;  /* 0x0000000425247825 */ /* 0x100fe200078e0278 */
[----:B------:R-:W-:Y:S01]  /*0630*/  IADD3 R206, R4, 0xc4, RZ ;  /* 0x000000c404ce7810 */ /* 0x000fe20007ffe0ff */
[----:B------:R1:W2:Y:S02]  /*0640*/  @P1 LDG.E.EL R132, desc[UR6][R32.64] ;  /* 0x0000000620841981 */ /* 0x0002a4000c2e1900 */
[----:B------:R-:W-:Y:S01]  /*0650*/  IMAD.WIDE R6, R7, 0x4, R120 ;  /* 0x0000000407067825 */ /* 0x000fe200078e0278 */
[----:B------:R-:W-:Y:S01]  /*0660*/  IADD3 R26, R4, 0x80, RZ ;  /* 0x00000080041a7810 */ /* 0x000fe20007ffe0ff */
[----:B------:R1:W2:Y:S01]  /*0670*/  @P1 LDG.E.EL R116, desc[UR6][R34.64] ;  /* 0x0000000622741981 */ /* 0x0002a2000c2e1900 */
[----:B------:R-:W-:-:S02]  /*0680*/  LEA R39, R13, R206, 0xc ;  /* 0x000000ce0d277211 */ /* 0x000fc400078e60ff */
[C---:B0-----:R-:W-:Y:S01]  /*0690*/  LEA R31, R13.reuse, R86, 0xc ;  /* 0x000000560d1f7211 */ /* 0x041fe200078e60ff */
[----:B------:R0:W2:Y:S01]  /*06a0*/  @P1 LDG.E.EL R112, desc[UR6][R36.64] ;  /* 0x0000000624701981 */ /* 0x0000a2000c2e1900 */
[C---:B-1----:R-:W-:Y:S02]  /*06b0*/  LEA R33, R13.reuse, R122, 0xc ;  /* 0x0000007a0d217211 */ /* 0x042fe400078e60ff */
[----:B------:R-:W-:Y:S01]  /*06c0*/  CS2R R108, SRZ ;  /* 0x00000000006c7805 */ /* 0x000fe2000001ff00 */
[----:B------:R1:W2:Y:S01]  /*06d0*/  @P1 LDG.E.EL R164, desc[UR6][R6.64] ;  /* 0x0000000606a41981 */ /* 0x0002a2000c2e1900 */
[C---:B------:R-:W-:Y:S02]  /*06e0*/  LEA R35, R13.reuse, R94, 0xc ;  /* 0x0000005e0d237211 */ /* 0x040fe400078e60ff */
[----:B0-----:R-:W-:Y:S02]  /*06f0*/  LEA R37, R13, R204, 0xc ;  /* 0x000000cc0d257211 */ /* 0x001fe400078e60ff */
[----:B------:R-:W-:-:S02]  /*0700*/  CS2R R104, SRZ ;  /* 0x0000000000687805 */ /* 0x000fc4000001ff00 */
[----:B------:R-:W-:Y:S02]  /*0710*/  CS2R R100, SRZ ;  /* 0x0000000000647805 */ /* 0x000fe4000001ff00 */
[----:B------:R-:W-:Y:S02]  /*0720*/  CS2R R96, SRZ ;  /* 0x0000000000607805 */ /* 0x000fe4000001ff00 */
[----:B-1----:R-:W-:Y:S02]  /*0730*/  LEA R7, R13, R26, 0xc ;  /* 0x0000001a0d077211 */ /* 0x002fe400078e60ff */
        /* <DEDUP_REMOVED lines=13> */
[--C-:B------:R-:W-:Y:S01]  /*0810*/  IMAD.WIDE R38, R39, 0x4, R120.reuse ;  /* 0x0000000427267825 */ /* 0x100fe200078e0278 */
[----:B------:R-:W-:Y:S01]  /*0820*/  HFMA2.MMA R84, -RZ, RZ, 0, 0 ;  /* 0x00000000ff547435 */ /* 0x000fe200000001ff */
[----:B------:R1:W2:Y:S02]  /*0830*/  @P1 LDG.E.EL R100, desc[UR6][R34.64] ;  /* 0x0000000622641981 */ /* 0x0002a4000c2e1900 */
[----:B------:R-:W-:Y:S01]  /*0840*/  IMAD.WIDE R6, R7, 0x4, R120 ;  /* 0x0000000407067825 */ /* 0x000fe200078e0278 */
[C---:B0-----:R-:W-:Y:S01]  /*0850*/  LEA R31, R13.reuse, R202, 0xc ;  /* 0x000000ca0d1f7211 */ /* 0x041fe200078e60ff */
[----:B------:R0:W2:Y:S01]  /*0860*/  @P1 LDG.E.EL R96, desc[UR6][R36.64] ;  /* 0x0000000624601981 */ /* 0x0000a2000c2e1900 */
[----:B-1----:R-:W-:-:S03]  /*0870*/  LEA R33, R13, R200, 0xc ;  /* 0x000000c80d217211 */ /* 0x002fc600078e60ff */
[----:B------:R1:W2:Y:S01]  /*0880*/  @P1 LDG.E.EL R92, desc[UR6][R38.64] ;  /* 0x00000006265c1981 */ /* 0x0002a2000c2e1900 */
[C---:B------:R-:W-:Y:S02]  /*0890*/  LEA R35, R13.reuse, R198, 0xc ;  /* 0x000000c60d237211 */ /* 0x040fe400078e60ff */
[----:B------:R-:W-:Y:S01]  /*08a0*/  CS2R R82, SRZ ;  /* 0x0000000000527805 */ /* 0x000fe2000001ff00 */
[----:B------:R1:W2:Y:S01]  /*08b0*/  @P1 LDG.E.EL R144, desc[UR6][R6.64] ;  /* 0x0000000606901981 */ /* 0x0002a2000c2e1900 */
[C---:B0-----:R-:W-:Y:S02]  /*08c0*/  LEA R37, R13.reuse, R136, 0xc ;  /* 0x000000880d257211 */ /* 0x041fe400078e60ff */
[----:B-1----:R-:W-:Y:S01]  /*08d0*/  LEA R39, R13, R134, 0xc ;  /* 0x000000860d277211 */ /* 0x002fe200078e60ff */
[--C-:B------:R-:W-:Y:S01]  /*08e0*/  IMAD.WIDE R30, R31, 0x4, R120.reuse ;  /* 0x000000041f1e7825 */ /* 0x100fe200078e0278 */
[----:B------:R-:W-:Y:S02]  /*08f0*/  MOV R88, RZ ;  /* 0x000000ff00587202 */ /* 0x000fe40000000f00 */
[----:B------:R-:W-:Y:S01]  /*0900*/  MOV R6, RZ ;  /* 0x000000ff00067202 */ /* 0x000fe20000000f00 */
[----:B------:R-:W-:Y:S01]  /*0910*/  IMAD.WIDE R32, R33, 0x4, R120 ;  /* 0x0000000421207825 */ /* 0x000fe200078e0278 */
[----:B------:R-:W-:-:S02]  /*0920*/  LOP3.LUT R191, R0, 0x6, R135, 0xfe, !PT ;  /* 0x0000000600bf7812 */ /* 0x000fc400078efe87 */
[----:B------:R-:W-:Y:S01]  /*0930*/  LOP3.LUT R195, R0, 0x8, R135, 0xfe, !PT ;  /* 0x0000000800c37812 */ /* 0x000fe200078efe87 */
[--C-:B------:R-:W-:Y:S01]  /*0940*/  IMAD.WIDE R34, R35, 0x4, R120.reuse ;  /* 0x0000000423227825 */ /* 0x100fe200078e0278 */
[----:B------:R-:W-:Y:S01]  /*0950*/  LOP3.LUT R137, R0, 0xa, R135, 0xfe, !PT ;  /* 0x0000000a00897812 */ /* 0x000fe200078efe87 */
[----:B------:R0:W2:Y:S02]  /*0960*/  @P1 LDG.E.EL R88, desc[UR6][R30.64] ;  /* 0x000000061e581981 */ /* 0x0000a4000c2e1900 */
[--C-:B------:R-:W-:Y:S01]  /*0970*/  IMAD.WIDE R36, R37, 0x4, R120.reuse ;  /* 0x0000000425247825 */ /* 0x100fe200078e0278 */
[----:B------:R-:W-:Y:S01]  /*0980*/  LOP3.LUT R189, R0, 0xc, R135, 0xfe, !PT ;  /* 0x0000000c00bd7812 */ /* 0x000fe200078efe87 */
[----:B------:R1:W2:Y:S02]  /*0990*/  @P1 LDG.E.EL R84, desc[UR6][R32.64] ;  /* 0x0000000620541981 */ /* 0x0002a4000c2e1900 */
[----:B------:R-:W-:Y:S01]  /*09a0*/  IMAD.WIDE R38, R39, 0x4, R120 ;  /* 0x0000000427267825 */ /* 0x000fe200078e0278 */
[----:B------:R-:W-:Y:S01]  /*09b0*/  ISETP.LT.AND P4, PT, R191, 0x10, !P0 ;  /* 0x00000010bf00780c */ /* 0x000fe20004781270 */
[----:B------:R0:W2:Y:S01]  /*09c0*/  @P1 LDG.E.EL R83, desc[UR6][R34.64] ;  /* 0x0000000622531981 */ /* 0x0000a2000c2e1900 */
[----:B------:R-:W-:-:S02]  /*09d0*/  ISETP.LT.AND P3, PT, R195, 0x10, !P0 ;  /* 0x00000010c300780c */ /* 0x000fc40004761270 */
[----:B------:R-:W-:Y:S01]  /*09e0*/  ISETP.LT.AND P2, PT, R137, 0x10, !P0 ;  /* 0x000000108900780c */ /* 0x000fe20004741270 */
[----:B------:R1:W2:Y:S04]  /*09f0*/  @P1 LDG.E.EL R82, desc[UR6][R36.64] ;  /* 0x0000000624521981 */ /* 0x0002a8000c2e1900 */
[----:B------:R1:W2:Y:S01]  /*0a00*/  @P1 LDG.E.EL R6, desc[UR6][R38.64] ;  /* 0x0000000626061981 */ /* 0x0002a2000c2e1900 */
[----:B------:R-:W-:Y:S02]  /*0a10*/  ISETP.LT.AND P1, PT, R189, 0x10, !P0 ;  /* 0x00000010bd00780c */ /* 0x000fe40004721270 */
[-C--:B0-----:R-:W-:Y:S02]  /*0a20*/  LEA R31, R191, R4.reuse, 0xc ;  /* 0x00000004bf1f7211 */ /* 0x081fe400078e60ff */
[----:B-1----:R-:W-:-:S02]  /*0a30*/  LEA R33, R195, R4, 0xc ;  /* 0x00000004c3217211 */ /* 0x002fc400078e60ff */
[-C--:B------:R-:W-:Y:S02]  /*0a40*/  LEA R35, R137, R4.reuse, 0xc ;  /* 0x0000000489237211 */ /* 0x080fe400078e60ff */
[-C--:B------:R-:W-:Y:S02]  /*0a50*/  LEA R37, R189, R4.reuse, 0xc ;  /* 0x00000004bd257211 */ /* 0x080fe400078e60ff */
[----:B------:R-:W-:Y:S02]  /*0a60*/  LOP3.LUT R135, R0, 0xe, R135, 0xfe, !PT ;  /* 0x0000000e00877812 */ /* 0x000fe400078efe87 */
[----:B------:R-:W-:Y:S02]  /*0a70*/  CS2R R78, SRZ ;  /* 0x00000000004e7805 */ /* 0x000fe4000001ff00 */
[----:B------:R-:W-:Y:S01]  /*0a80*/  CS2R R76, SRZ ;  /* 0x00000000004c7805 */ /* 0x000fe2000001ff00 */
[--C-:B------:R-:W-:Y:S01]  /*0a90*/  IMAD.WIDE R30, R31, 0x4, R120.reuse ;  /* 0x000000041f1e7825 */ /* 0x100fe200078e0278 */
[----:B------:R-:W-:Y:S01]  /*0aa0*/  LEA R39, R135, R4, 0xc ;  /* 0x0000000487277211 */ /* 0x000fe200078e60ff */
[----:B------:R-:W-:Y:S01]  /*0ab0*/  HFMA2.MMA R4, -RZ, RZ, 0, 0 ;  /* 0x00000000ff047435 */ /* 0x000fe200000001ff */
[-C--:B------:R-:W-:Y:S01]  /*0ac0*/  LEA R7, R193, R40.reuse, 0xc ;  /* 0x00000028c1077211 */ /* 0x080fe200078e60ff */
[--C-:B------:R-:W-:Y:S01]  /*0ad0*/  IMAD.WIDE R32, R33, 0x4, R120.reuse ;  /* 0x0000000421207825 */ /* 0x100fe200078e0278 */
[-C--:B------:R-:W-:Y:S01]  /*0ae0*/  LEA R9, R187, R40.reuse, 0xc ;  /* 0x00000028bb097211 */ /* 0x080fe200078e60ff */
[----:B------:R0:W2:Y:S01]  /*0af0*/  @P4 LDG.E.EL R173, desc[UR6][R30.64] ;  /* 0x000000061ead4981 */ /* 0x0000a2000c2e1900 */
[-C--:B------:R-:W-:Y:S01]  /*0b00*/  LEA R11, R191, R40.reuse, 0xc ;  /* 0x00000028bf0b7211 */ /* 0x080fe200078e60ff */
[--C-:B------:R-:W-:Y:S01]  /*0b10*/  IMAD.WIDE R34, R35, 0x4, R120.reuse ;  /* 0x0000000423227825 */ /* 0x100fe200078e0278 */
[----:B------:R-:W-:Y:S01]  /*0b20*/  LEA R13, R195, R40, 0xc ;  /* 0x00000028c30d7211 */ /* 0x000fe200078e60ff */
[----:B------:R1:W2:Y:S02]  /*0b30*/  @P3 LDG.E.EL R78, desc[UR6][R32.64] ;  /* 0x00000006204e3981 */ /* 0x0002a4000c2e1900 */
[--C-:B------:R-:W-:Y:S01]  /*0b40*/  IMAD.WIDE R36, R37, 0x4, R120.reuse ;  /* 0x0000000425247825 */ /* 0x100fe200078e0278 */
[----:B------:R-:W-:Y:S01]  /*0b50*/  ISETP.LT.AND P0, PT, R135, 0x10, !P0 ;  /* 0x000000108700780c */ /* 0x000fe20004701270 */
[----:B------:R1:W2:Y:S01]  /*0b60*/  @P2 LDG.E.EL R77, desc[UR6][R34.64] ;  /* 0x00000006224d2981 */ /* 0x0002a2000c2e1900 */
[----:B------:R-:W-:Y:S01]  /*0b70*/  CS2R R80, SRZ ;  /* 0x0000000000507805 */ /* 0x000fe2000001ff00 */
[----:B0-----:R-:W-:-:S02]  /*0b80*/  IMAD.WIDE R30, R7, 0x4, R120 ;  /* 0x00000004071e7825 */ /* 0x001fc400078e0278 */
[----:B------:R0:W2:Y:S01]  /*0b90*/  @P1 LDG.E.EL R76, desc[UR6][R36.64] ;  /* 0x00000006244c1981 */ /* 0x0000a2000c2e1900 */
[-C--:B------:R-:W-:Y:S01]  /*0ba0*/  LEA R7, R189, R40.reuse, 0xc ;  /* 0x00000028bd077211 */ /* 0x080fe200078e60ff */
[--C-:B-1----:R-:W-:Y:S01]  /*0bb0*/  IMAD.WIDE R32, R9, 0x4, R120.reuse ;  /* 0x0000000409207825 */ /* 0x102fe200078e0278 */
[----:B------:R-:W-:Y:S02]  /*0bc0*/  LEA R9, R135, R40, 0xc ;  /* 0x0000002887097211 */ /* 0x000fe400078e60ff */
[----:B------:R-:W-:Y:S01]  /*0bd0*/  CS2R R72, SRZ ;  /* 0x0000000000487805 */ /* 0x000fe2000001ff00 */
[----:B------:R1:W2:Y:S01]  /*0be0*/  @P6 LDG.E.EL R4, desc[UR6][R30.64] ;  /* 0x000000061e046981 */ /* 0x0002a2000c2e1900 */
[--C-:B------:R-:W-:Y:S01]  /*0bf0*/  IMAD.WIDE R34, R11, 0x4, R120.reuse ;  /* 0x000000040b227825 */ /* 0x100fe200078e0278 */
[-C--:B------:R-:W-:Y:S02]  /*0c00*/  LEA R11, R193, R42.reuse, 0xc ;  /* 0x0000002ac10b7211 */ /* 0x080fe400078e60ff */
[----:B------:R-:W-:Y:S01]  /*0c10*/  CS2R R74, SRZ ;  /* 0x00000000004a7805 */ /* 0x000fe2000001ff00 */
[----:B------:R1:W2:Y:S01]  /*0c20*/  @P5 LDG.E.EL R181, desc[UR6][R32.64] ;  /* 0x0000000620b55981 */ /* 0x0002a2000c2e1900 */
[----:B0-----:R-:W-:Y:S01]  /*0c30*/  IMAD.WIDE R36, R13, 0x4, R120 ;  /* 0x000000040d247825 */ /* 0x001fe200078e0278 */
[----:B------:R-:W-:-:S02]  /*0c40*/  LEA R13, R187, R42, 0xc ;  /* 0x0000002abb0d7211 */ /* 0x000fc400078e60ff */
[----:B------:R-:W-:Y:S01]  /*0c50*/  CS2R R174, SRZ ;  /* 0x0000000000ae7805 */ /* 0x000fe2000001ff00 */
[----:B------:R0:W2:Y:S01]  /*0c60*/  @P4 LDG.E.EL R176, desc[UR6][R34.64] ;  /* 0x0000000622b04981 */ /* 0x0000a2000c2e1900 */
[--C-:B------:R-:W-:Y:S01]  /*0c70*/  IMAD.WIDE R38, R39, 0x4, R120.reuse ;  /* 0x0000000427267825 */ /* 0x100fe200078e0278 */
[----:B------:R-:W-:Y:S02]  /*0c80*/  LEA R15, R137, R40, 0xc ;  /* 0x00000028890f7211 */ /* 0x000fe400078e60ff */
[----:B------:R0:W2:Y:S01]  /*0c90*/  @P3 LDG.E.EL R81, desc[UR6][R36.64] ;  /* 0x0000000624513981 */ /* 0x0000a2000c2e1900 */
[----:B-1----:R-:W-:-:S04]  /*0ca0*/  IMAD.WIDE R30, R7, 0x4, R120 ;  /* 0x00000004071e7825 */ /* 0x002fc800078e0278 */
[--C-:B------:R-:W-:Y:S01]  /*0cb0*/  IMAD.WIDE R32, R9, 0x4, R120.reuse ;  /* 0x0000000409207825 */ /* 0x100fe200078e0278 */
[-C--:B------:R-:W-:Y:S01]  /*0cc0*/  LEA R9, R195, R42.reuse, 0xc ;  /* 0x0000002ac3097211 */ /* 0x080fe200078e60ff */
[----:B------:R1:W2:Y:S02]  /*0cd0*/  @P0 LDG.E.EL R72, desc[UR6][R38.64] ;  /* 0x0000000626480981 */ /* 0x0002a4000c2e1900 */
[--C-:B0-----:R-:W-:Y:S01]  /*0ce0*/  IMAD.WIDE R34, R11, 0x4, R120.reuse ;  /* 0x000000040b227825 */ /* 0x101fe200078e0278 */
[-C--:B------:R-:W-:Y:S01]  /*0cf0*/  LEA R11, R137, R42.reuse, 0xc ;  /* 0x0000002a890b7211 */ /* 0x080fe200078e60ff */
[----:B------:R0:W2:Y:S02]  /*0d00*/  @P1 LDG.E.EL R79, desc[UR6][R30.64] ;  /* 0x000000061e4f1981 */ /* 0x0000a4000c2e1900 */
[--C-:B------:R-:W-:Y:S01]  /*0d10*/  IMAD.WIDE R36, R13, 0x4, R120.reuse ;  /* 0x000000040d247825 */ /* 0x100fe200078e0278 */
[-C--:B------:R-:W-:Y:S01]  /*0d20*/  LEA R13, R189, R42.reuse, 0xc ;  /* 0x0000002abd0d7211 */ /* 0x080fe200078e60ff */
[----:B------:R0:W2:Y:S01]  /*0d30*/  @P0 LDG.E.EL R75, desc[UR6][R32.64] ;  /* 0x00000006204b0981 */ /* 0x0000a2000c2e1900 */
[----:B------:R-:W-:Y:S01]  /*0d40*/  MOV R7, RZ ;  /* 0x000000ff00077202 */ /* 0x000fe20000000f00 */
[--C-:B-1----:R-:W-:Y:S01]  /*0d50*/  IMAD.WIDE R38, R15, 0x4, R120.reuse ;  /* 0x000000040f267825 */ /* 0x102fe200078e0278 */
[----:B------:R-:W-:Y:S01]  /*0d60*/  LEA R15, R191, R42, 0xc ;  /* 0x0000002abf0f7211 */ /* 0x000fe200078e60ff */
[----:B------:R1:W2:Y:S02]  /*0d70*/  @P6 LDG.E.EL R175, desc[UR6][R34.64] ;  /* 0x0000000622af6981 */ /* 0x0002a4000c2e1900 */
[--C-:B0-----:R-:W-:Y:S01]  /*0d80*/  IMAD.WIDE R30, R9, 0x4, R120.reuse ;  /* 0x00000004091e7825 */ /* 0x101fe200078e0278 */
[-C--:B------:R-:W-:Y:S01]  /*0d90*/  LEA R9, R187, R44.reuse, 0xc ;  /* 0x0000002cbb097211 */ /* 0x080fe200078e60ff */
[----:B------:R0:W2:Y:S02]  /*0da0*/  @P2 LDG.E.EL R80, desc[UR6][R38.64] ;  /* 0x0000000626502981 */ /* 0x0000a4000c2e1900 */
[----:B------:R-:W-:Y:S01]  /*0db0*/  IMAD.WIDE R32, R11, 0x4, R120 ;  /* 0x000000040b207825 */ /* 0x000fe200078e0278 */
[----:B------:R-:W-:-:S02]  /*0dc0*/  LEA R11, R191, R44, 0xc ;  /* 0x0000002cbf0b7211 */ /* 0x000fc400078e60ff */
[----:B------:R-:W-:Y:S01]  /*0dd0*/  CS2R R170, SRZ ;  /* 0x0000000000aa7805 */ /* 0x000fe2000001ff00 */
[----:B------:R0:W2:Y:S01]  /*0de0*/  @P3 LDG.E.EL R7, desc[UR6][R30.64] ;  /* 0x000000061e073981 */ /* 0x0000a2000c2e1900 */
[--C-:B-1----:R-:W-:Y:S01]  /*0df0*/  IMAD.WIDE R34, R13, 0x4, R120.reuse ;  /* 0x000000040d227825 */ /* 0x102fe200078e0278 */
[----:B------:R-:W-:Y:S02]  /*0e00*/  LEA R13, R195, R44, 0xc ;  /* 0x0000002cc30d7211 */ /* 0x000fe400078e60ff */
[----:B------:R-:W-:Y:S01]  /*0e10*/  CS2R R70, SRZ ;  /* 0x0000000000467805 */ /* 0x000fe2000001ff00 */
[----:B------:R1:W2:Y:S01]  /*0e20*/  @P2 LDG.E.EL R74, desc[UR6][R32.64] ;  /* 0x00000006204a2981 */ /* 0x0002a2000c2e1900 */
[--C-:B0-----:R-:W-:Y:S01]  /*0e30*/  IMAD.WIDE R38, R15, 0x4, R120.reuse ;  /* 0x000000040f267825 */ /* 0x101fe200078e0278 */
[----:B------:R-:W-:Y:S02]  /*0e40*/  LEA R15, R135, R42, 0xc ;  /* 0x0000002a870f7211 */ /* 0x000fe400078e60ff */
[----:B------:R0:W2:Y:S01]  /*0e50*/  @P1 LDG.E.EL R73, desc[UR6][R34.64] ;  /* 0x0000000622491981 */ /* 0x0000a2000c2e1900 */
[-C--:B------:R-:W-:Y:S01]  /*0e60*/  LEA R17, R193, R44.reuse, 0xc ;  /* 0x0000002cc1117211 */ /* 0x080fe200078e60ff */
[--C-:B------:R-:W-:Y:S01]  /*0e70*/  IMAD.WIDE R30, R9, 0x4, R120.reuse ;  /* 0x00000004091e7825 */ /* 0x100fe200078e0278 */
[----:B------:R-:W-:Y:S01]  /*0e80*/  LEA R9, R135, R44, 0xc ;  /* 0x0000002c87097211 */ /* 0x000fe200078e60ff */
[----:B------:R0:W2:Y:S02]  /*0e90*/  @P5 LDG.E.EL R174, desc[UR6][R36.64] ;  /* 0x0000000624ae5981 */ /* 0x0000a4000c2e1900 */
[----:B-1----:R-:W-:Y:S01]  /*0ea0*/  IMAD.WIDE R32, R11, 0x4, R120 ;  /* 0x000000040b207825 */ /* 0x002fe200078e0278 */
[----:B------:R-:W-:-:S02]  /*0eb0*/  LEA R11, R193, R28, 0xc ;  /* 0x0000001cc10b7211 */ /* 0x000fc400078e60ff */
[----:B------:R-:W-:Y:S01]  /*0ec0*/  CS2R R68, SRZ ;  /* 0x0000000000447805 */ /* 0x000fe2000001ff00 */
[----:B------:R1:W2:Y:S01]  /*0ed0*/  @P4 LDG.E.EL R169, desc[UR6][R38.64] ;  /* 0x0000000626a94981 */ /* 0x0002a2000c2e1900 */
[--C-:B0-----:R-:W-:Y:S01]  /*0ee0*/  IMAD.WIDE R34, R13, 0x4, R120.reuse ;  /* 0x000000040d227825 */ /* 0x101fe200078e0278 */
[----:B------:R-:W-:Y:S02]  /*0ef0*/  LEA R13, R187, R28, 0xc ;  /* 0x0000001cbb0d7211 */ /* 0x000fe400078e60ff */
[----:B------:R-:W-:Y:S01]  /*0f00*/  CS2R R64, SRZ ;  /* 0x0000000000407805 */ /* 0x000fe2000001ff00 */
[----:B------:R0:W2:Y:S01]  /*0f10*/  @P5 LDG.E.EL R170, desc[UR6][R30.64] ;  /* 0x000000061eaa5981 */ /* 0x0000a2000c2e1900 */
[--C-:B------:R-:W-:Y:S01]  /*0f20*/  IMAD.WIDE R36, R15, 0x4, R120.reuse ;  /* 0x000000040f247825 */ /* 0x100fe200078e0278 */
[----:B------:R-:W-:Y:S02]  /*0f30*/  CS2R R166, SRZ ;  /* 0x0000000000a67805 */ /* 0x000fe4000001ff00 */
[----:B------:R-:W-:Y:S01]  /*0f40*/  LEA R15, R137, R44, 0xc ;  /* 0x0000002c890f7211 */ /* 0x000fe200078e60ff */
[----:B------:R3:W2:Y:S01]  /*0f50*/  @P4 LDG.E.EL R165, desc[UR6][R32.64] ;  /* 0x0000000620a54981 */ /* 0x0006a2000c2e1900 */
[----:B-1----:R-:W-:-:S03]  /*0f60*/  IMAD.WIDE R38, R17, 0x4, R120 ;  /* 0x0000000411267825 */ /* 0x002fc600078e0278 */
[----:B------:R1:W2:Y:S01]  /*0f70*/  @P3 LDG.E.EL R71, desc[UR6][R34.64] ;  /* 0x0000000622473981 */ /* 0x0002a2000c2e1900 */
[----:B------:R-:W-:Y:S01]  /*0f80*/  LEA R17, R189, R44, 0xc ;  /* 0x0000002cbd117211 */ /* 0x000fe200078e60ff */
[--C-:B0-----:R-:W-:Y:S01]  /*0f90*/  IMAD.WIDE R30, R9, 0x4, R120.reuse ;  /* 0x00000004091e7825 */ /* 0x101fe200078e0278 */
[----:B------:R-:W-:Y:S01]  /*0fa0*/  LEA R29, R137, R28, 0xc ;  /* 0x0000001c891d7211 */ /* 0x000fe200078e60ff */
[----:B------:R0:W2:Y:S02]  /*0fb0*/  @P0 LDG.E.EL R68, desc[UR6][R36.64] ;  /* 0x0000000624440981 */ /* 0x0000a4000c2e1900 */
[--C-:B---3--:R-:W-:Y:S02]  /*0fc0*/  IMAD.WIDE R32, R11, 0x4, R120.reuse ;  /* 0x000000040b207825 */ /* 0x108fe400078e0278 */
[----:B------:R3:W2:Y:S02]  /*0fd0*/  @P6 LDG.E.EL R171, desc[UR6][R38.64] ;  /* 0x0000000626ab6981 */ /* 0x0006a4000c2e1900 */
[----:B-1----:R-:W-:-:S02]  /*0fe0*/  IMAD.WIDE R34, R13, 0x4, R120 ;  /* 0x000000040d227825 */ /* 0x002fc400078e0278 */
[----:B------:R1:W2:Y:S02]  /*0ff0*/  @P0 LDG.E.EL R64, desc[UR6][R30.64] ;  /* 0x000000061e400981 */ /* 0x0002a4000c2e1900 */
[--C-:B0-----:R-:W-:Y:S01]  /*1000*/  IMAD.WIDE R36, R15, 0x4, R120.reuse ;  /* 0x000000040f247825 */ /* 0x101fe200078e0278 */
[-C--:B------:R-:W-:Y:S01]  /*1010*/  LEA R15, R191, R28.reuse, 0xc ;  /* 0x0000001cbf0f7211 */ /* 0x080fe200078e60ff */
[----:B------:R0:W2:Y:S02]  /*1020*/  @P6 LDG.E.EL R167, desc[UR6][R32.64] ;  /* 0x0000000620a76981 */ /* 0x0000a4000c2e1900 */
[----:B---3--:R-:W-:Y:S02]  /*1030*/  IMAD.WIDE R38, R17, 0x4, R120 ;  /* 0x0000000411267825 */ /* 0x008fe400078e0278 */
[----:B------:R3:W2:Y:S01]  /*1040*/  @P5 LDG.E.EL R166, desc[UR6][R34.64] ;  /* 0x0000000622a65981 */ /* 0x0006a2000c2e1900 */
[-C--:B------:R-:W-:Y:S02]  /*1050*/  LEA R17, R195, R28.reuse, 0xc ;  /* 0x0000001cc3117211 */ /* 0x080fe400078e60ff */
[----:B-1----:R-:W-:-:S02]  /*1060*/  LEA R31, R189, R28, 0xc ;  /* 0x0000001cbd1f7211 */ /* 0x002fc400078e60ff */
[----:B------:R-:W-:Y:S01]  /*1070*/  CS2R R66, SRZ ;  /* 0x0000000000427805 */ /* 0x000fe2000001ff00 */
[----:B------:R1:W2:Y:S01]  /*1080*/  @P2 LDG.E.EL R70, desc[UR6][R36.64] ;  /* 0x0000000624462981 */ /* 0x0002a2000c2e1900 */
[----:B0-----:R-:W-:Y:S02]  /*1090*/  LEA R33, R135, R28, 0xc ;  /* 0x0000001c87217211 */ /* 0x001fe400078e60ff */
[----:B------:R-:W-:Y:S02]  /*10a0*/  CS2R R60, SRZ ;  /* 0x00000000003c7805 */ /* 0x000fe4000001ff00 */
[----:B------:R-:W-:Y:S01]  /*10b0*/  CS2R R162, SRZ ;  /* 0x0000000000a27805 */ /* 0x000fe2000001ff00 */
[----:B------:R0:W2:Y:S01]  /*10c0*/  @P1 LDG.E.EL R69, desc[UR6][R38.64] ;  /* 0x0000000626451981 */ /* 0x0000a2000c2e1900 */
[----:B---3--:R-:W-:Y:S01]  /*10d0*/  LEA R35, R193, R16, 0xc ;  /* 0x00000010c1237211 */ /* 0x008fe200078e60ff */
[----:B------:R-:W-:-:S04]  /*10e0*/  IMAD.WIDE R28, R29, 0x4, R120 ;  /* 0x000000041d1c7825 */ /* 0x000fc800078e0278 */
[--C-:B-1----:R-:W-:Y:S01]  /*10f0*/  IMAD.WIDE R36, R15, 0x4, R120.reuse ;  /* 0x000000040f247825 */ /* 0x102fe200078e0278 */
[----:B------:R1:W3:Y:S03]  /*1100*/  @P2 LDG.E.EL R66, desc[UR6][R28.64] ;  /* 0x000000061c422981 */ /* 0x0002e6000c2e1900 */
[--C-:B------:R-:W-:Y:S01]  /*1110*/  IMAD.WIDE R30, R31, 0x4, R120.reuse ;  /* 0x000000041f1e7825 */ /* 0x100fe200078e0278 */
[----:B------:R0:W2:Y:S03]  /*1120*/  @P4 LDG.E.EL R161, desc[UR6][R36.64] ;  /* 0x0000000624a14981 */ /* 0x0000a6000c2e1900 */
[--C-:B------:R-:W-:Y:S01]  /*1130*/  IMAD.WIDE R32, R33, 0x4, R120.reuse ;  /* 0x0000000421207825 */ /* 0x100fe200078e0278 */
[----:B------:R1:W2:Y:S03]  /*1140*/  @P1 LDG.E.EL R65, desc[UR6][R30.64] ;  /* 0x000000061e411981 */ /* 0x0002a6000c2e1900 */
[--C-:B------:R-:W-:Y:S01]  /*1150*/  IMAD.WIDE R34, R35, 0x4, R120.reuse ;  /* 0x0000000423227825 */ /* 0x100fe200078e0278 */
[----:B------:R4:W2:Y:S03]  /*1160*/  @P0 LDG.E.EL R60, desc[UR6][R32.64] ;  /* 0x00000006203c0981 */ /* 0x0008a6000c2e1900 */
[----:B0-----:R-:W-:Y:S01]  /*1170*/  IMAD.WIDE R38, R17, 0x4, R120 ;  /* 0x0000000411267825 */ /* 0x001fe200078e0278 */
[-C--:B------:R-:W-:Y:S01]  /*1180*/  LEA R17, R191, R16.reuse, 0xc ;  /* 0x00000010bf117211 */ /* 0x080fe200078e60ff */
[----:B------:R0:W2:Y:S01]  /*1190*/  @P6 LDG.E.EL R163, desc[UR6][R34.64] ;  /* 0x0000000622a36981 */ /* 0x0000a2000c2e1900 */
[----:B-1----:R-:W-:-:S02]  /*11a0*/  LEA R29, R195, R16, 0xc ;  /* 0x00000010c31d7211 */ /* 0x002fc400078e60ff */
[-C--:B------:R-:W-:Y:S02]  /*11b0*/  LEA R37, R187, R16.reuse, 0xc ;  /* 0x00000010bb257211 */ /* 0x080fe400078e60ff */
[----:B------:R-:W-:Y:S02]  /*11c0*/  CS2R R62, SRZ ;  /* 0x00000000003e7805 */ /* 0x000fe4000001ff00 */
[-C--:B------:R-:W-:Y:S02]  /*11d0*/  LEA R31, R137, R16.reuse, 0xc ;  /* 0x00000010891f7211 */ /* 0x080fe400078e60ff */
[----:B----4-:R-:W-:Y:S02]  /*11e0*/  LEA R33, R189, R16, 0xc ;  /* 0x00000010bd217211 */ /* 0x010fe400078e60ff */
[----:B------:R-:W-:Y:S02]  /*11f0*/  CS2R R158, SRZ ;  /* 0x00000000009e7805 */ /* 0x000fe4000001ff00 */
[----:B------:R-:W-:-:S02]  /*1200*/  LEA R9, R193, R14, 0xc ;  /* 0x0000000ec1097211 */ /* 0x000fc400078e60ff */
[----:B------:R-:W-:Y:S02]  /*1210*/  CS2R R52, SRZ ;  /* 0x0000000000347805 */ /* 0x000fe4000001ff00 */
[----:B0-----:R-:W-:Y:S01]  /*1220*/  LEA R35, R135, R16, 0xc ;  /* 0x0000001087237211 */ /* 0x001fe200078e60ff */
[--C-:B------:R-:W-:Y:S01]  /*1230*/  IMAD.WIDE R16, R17, 0x4, R120.reuse ;  /* 0x0000000411107825 */ /* 0x100fe200078e0278 */
[-C--:B------:R-:W-:Y:S02]  /*1240*/  LEA R11, R187, R14.reuse, 0xc ;  /* 0x0000000ebb0b7211 */ /* 0x080fe400078e60ff */
[----:B------:R-:W-:Y:S02]  /*1250*/  CS2R R56, SRZ ;  /* 0x0000000000387805 */ /* 0x000fe4000001ff00 */
[-C--:B------:R-:W-:Y:S01]  /*1260*/  LEA R15, R195, R14.reuse, 0xc ;  /* 0x0000000ec30f7211 */ /* 0x080fe200078e60ff */
[--C-:B------:R-:W-:Y:S01]  /*1270*/  IMAD.WIDE R28, R29, 0x4, R120.reuse ;  /* 0x000000041d1c7825 */ /* 0x100fe200078e0278 */
[----:B------:R0:W4:Y:S03]  /*1280*/  @P4 LDG.E.EL R157, desc[UR6][R16.64] ;  /* 0x00000006109d4981 */ /* 0x000126000c2e1900 */
[----:B------:R-:W-:Y:S01]  /*1290*/  IMAD.WIDE R32, R33, 0x4, R120 ;  /* 0x0000000421207825 */ /* 0x000fe200078e0278 */
[----:B------:R1:W2:Y:S01]  /*12a0*/  @P3 LDG.E.EL R63, desc[UR6][R28.64] ;  /* 0x000000061c3f3981 */ /* 0x0002a2000c2e1900 */
[----:B------:R-:W-:-:S03]  /*12b0*/  LEA R13, R191, R14, 0xc ;  /* 0x0000000ebf0d7211 */ /* 0x000fc600078e60ff */
[----:B------:R5:W2:Y:S01]  /*12c0*/  @P1 LDG.E.EL R61, desc[UR6][R32.64] ;  /* 0x00000006203d1981 */ /* 0x000aa2000c2e1900 */
[--C-:B0-----:R-:W-:Y:S01]  /*12d0*/  IMAD.WIDE R16, R9, 0x4, R120.reuse ;  /* 0x0000000409107825 */ /* 0x101fe200078e0278 */
[-C--:B------:R-:W-:Y:S02]  /*12e0*/  LEA R19, R137, R14.reuse, 0xc ;  /* 0x0000000e89137211 */ /* 0x080fe400078e60ff */
[----:B------:R-:W-:Y:S02]  /*12f0*/  CS2R R58, SRZ ;  /* 0x00000000003a7805 */ /* 0x000fe4000001ff00 */
[----:B------:R-:W-:Y:S01]  /*1300*/  CS2R R154, SRZ ;  /* 0x00000000009a7805 */ /* 0x000fe2000001ff00 */
[--C-:B-1----:R-:W-:Y:S01]  /*1310*/  IMAD.WIDE R28, R11, 0x4, R120.reuse ;  /* 0x000000040b1c7825 */ /* 0x102fe200078e0278 */
[----:B------:R0:W2:Y:S03]  /*1320*/  @P6 LDG.E.EL R159, desc[UR6][R16.64] ;  /* 0x00000006109f6981 */ /* 0x0000a6000c2e1900 */
[----:B-----5:R-:W-:Y:S01]  /*1330*/  IMAD.WIDE R32, R15, 0x4, R120 ;  /* 0x000000040f207825 */ /* 0x020fe200078e0278 */
[----:B------:R1:W5:Y:S01]  /*1340*/  @P5 LDG.E.EL R158, desc[UR6][R28.64] ;  /* 0x000000061c9e5981 */ /* 0x000362000c2e1900 */
[----:B------:R-:W-:-:S02]  /*1350*/  LEA R15, R189, R14, 0xc ;  /* 0x0000000ebd0f7211 */ /* 0x000fc400078e60ff */
[--C-:B------:R-:W-:Y:S01]  /*1360*/  IMAD.WIDE R30, R31, 0x4, R120.reuse ;  /* 0x000000041f1e7825 */ /* 0x100fe200078e0278 */
[----:B------:R-:W2:Y:S01]  /*1370*/  @P3 LDG.E.EL R59, desc[UR6][R32.64] ;  /* 0x00000006203b3981 */ /* 0x000ea2000c2e1900 */
[----:B0-----:R-:W-:Y:S02]  /*1380*/  LEA R17, R135, R14, 0xc ;  /* 0x0000000e87117211 */ /* 0x001fe400078e60ff */
[----:B------:R-:W-:Y:S01]  /*1390*/  CS2R R54, SRZ ;  /* 0x0000000000367805 */ /* 0x000fe2000001ff00 */
[----:B------:R0:W2:Y:S01]  /*13a0*/  @P2 LDG.E.EL R62, desc[UR6][R30.64] ;  /* 0x000000061e3e2981 */ /* 0x0000a2000c2e1900 */
[----:B-1----:R-:W-:Y:S01]  /*13b0*/  LEA R29, R193, R12, 0xc ;  /* 0x0000000cc11d7211 */ /* 0x002fe200078e60ff */
[----:B------:R-:W-:Y:S01]  /*13c0*/  IMAD.WIDE R16, R17, 0x4, R120 ;  /* 0x0000000411107825 */ /* 0x000fe200078e0278 */
[----:B------:R-:W-:Y:S02]  /*13d0*/  CS2R R150, SRZ ;  /* 0x0000000000967805 */ /* 0x000fe4000001ff00 */
[----:B------:R-:W-:-:S02]  /*13e0*/  CS2R R50, SRZ ;  /* 0x0000000000327805 */ /* 0x000fc4000001ff00 */
[----:B------:R-:W-:Y:S01]  /*13f0*/  CS2R R48, SRZ ;  /* 0x0000000000307805 */ /* 0x000fe2000001ff00 */
[--C-:B------:R-:W-:Y:S01]  /*1400*/  IMAD.WIDE R14, R15, 0x4, R120.reuse ;  /* 0x000000040f0e7825 */ /* 0x100fe200078e0278 */
[----:B------:R1:W2:Y:S03]  /*1410*/  @P0 LDG.E.EL R52, desc[UR6][R16.64] ;  /* 0x0000000610340981 */ /* 0x0002a6000c2e1900 */
[--C-:B0-----:R-:W-:Y:S01]  /*1420*/  IMAD.WIDE R30, R13, 0x4, R120.reuse ;  /* 0x000000040d1e7825 */ /* 0x101fe200078e0278 */
[----:B------:R-:W-:Y:S01]  /*1430*/  LEA R13, R195, R12, 0xc ;  /* 0x0000000cc30d7211 */ /* 0x000fe200078e60ff */
[----:B------:R0:W2:Y:S02]  /*1440*/  @P1 LDG.E.EL R57, desc[UR6][R14.64] ;  /* 0x000000060e391981 */ /* 0x0000a4000c2e1900 */
[--C-:B------:R-:W-:Y:S01]  /*1450*/  IMAD.WIDE R28, R29, 0x4, R120.reuse ;  /* 0x000000041d1c7825 */ /* 0x100fe200078e0278 */
[----:B------:R-:W-:Y:S01]  /*1460*/  LEA R21, R137, R10, 0xc ;  /* 0x0000000a89157211 */ /* 0x000fe200078e60ff */
[----:B------:R0:W2:Y:S01]  /*1470*/  @P4 LDG.E.EL R153, desc[UR6][R30.64] ;  /* 0x000000061e994981 */ /* 0x0000a2000c2e1900 */
[-C--:B-1----:R-:W-:Y:S01]  /*1480*/  LEA R17, R189, R12.reuse, 0xc ;  /* 0x0000000cbd117211 */ /* 0x082fe200078e60ff */
[--C-:B------:R-:W-:Y:S01]  /*1490*/  IMAD.WIDE R34, R35, 0x4, R120.reuse ;  /* 0x0000000423227825 */ /* 0x100fe200078e0278 */
[-C--:B------:R-:W-:Y:S01]  /*14a0*/  LEA R33, R191, R12.reuse, 0xc ;  /* 0x0000000cbf217211 */ /* 0x080fe200078e60ff */
[----:B------:R1:W2:Y:S01]  /*14b0*/  @P6 LDG.E.EL R155, desc[UR6][R28.64] ;  /* 0x000000061c9b6981 */ /* 0x0002a2000c2e1900 */
[----:B0-----:R-:W-:Y:S01]  /*14c0*/  LEA R15, R137, R12, 0xc ;  /* 0x0000000c890f7211 */ /* 0x001fe200078e60ff */
[----:B------:R-:W-:-:S02]  /*14d0*/  IMAD.WIDE R16, R17, 0x4, R120 ;  /* 0x0000000411107825 */ /* 0x000fc400078e0278 */
[----:B------:R0:W2:Y:S01]  /*14e0*/  @P0 LDG.E.EL R56, desc[UR6][R34.64] ;  /* 0x0000000622380981 */ /* 0x0000a2000c2e1900 */
[C---:B------:R-:W-:Y:S02]  /*14f0*/  LEA R31, R187.reuse, R12, 0xc ;  /* 0x0000000cbb1f7211 */ /* 0x040fe400078e60ff */
[----:B------:R-:W-:Y:S02]  /*1500*/  LEA R9, R187, R10, 0xc ;  /* 0x0000000abb097211 */ /* 0x000fe400078e60ff */
[----:B------:R-:W-:Y:S02]  /*1510*/  CS2R R44, SRZ ;  /* 0x00000000002c7805 */ /* 0x000fe4000001ff00 */
[----:B-1----:R-:W-:Y:S01]  /*1520*/  LEA R29, R135, R12, 0xc ;  /* 0x0000000c871d7211 */ /* 0x002fe200078e60ff */
[--C-:B------:R-:W-:Y:S01]  /*1530*/  IMAD.WIDE R12, R13, 0x4, R120.reuse ;  /* 0x000000040d0c7825 */ /* 0x100fe200078e0278 */
[-C--:B------:R-:W-:Y:S01]  /*1540*/  LEA R11, R191, R10.reuse, 0xc ;  /* 0x0000000abf0b7211 */ /* 0x080fe200078e60ff */
[----:B------:R1:W2:Y:S02]  /*1550*/  @P1 LDG.E.EL R53, desc[UR6][R16.64] ;  /* 0x0000000610351981 */ /* 0x0002a4000c2e1900 */
[--C-:B0-----:R-:W-:Y:S01]  /*1560*/  IMAD.WIDE R34, R19, 0x4, R120.reuse ;  /* 0x0000000413227825 */ /* 0x101fe200078e0278 */
[-C--:B------:R-:W-:Y:S01]  /*1570*/  LEA R19, R195, R10.reuse, 0xc ;  /* 0x0000000ac3137211 */ /* 0x080fe200078e60ff */
[----:B------:R0:W2:Y:S02]  /*1580*/  @P3 LDG.E.EL R55, desc[UR6][R12.64] ;  /* 0x000000060c373981 */ /* 0x0000a4000c2e1900 */
[----:B------:R-:W-:Y:S01]  /*1590*/  IMAD.WIDE R14, R15, 0x4, R120 ;  /* 0x000000040f0e7825 */ /* 0x000fe200078e0278 */
[----:B------:R-:W-:-:S02]  /*15a0*/  LEA R23, R189, R10, 0xc ;  /* 0x0000000abd177211 */ /* 0x000fc400078e60ff */
[----:B------:R-:W-:Y:S02]  /*15b0*/  CS2R R146, SRZ ;  /* 0x0000000000927805 */ /* 0x000fe4000001ff00 */
[----:B------:R-:W-:Y:S01]  /*15c0*/  CS2R R46, SRZ ;  /* 0x00000000002e7805 */ /* 0x000fe2000001ff00 */
[--C-:B-1----:R-:W-:Y:S01]  /*15d0*/  IMAD.WIDE R16, R19, 0x4, R120.reuse ;  /* 0x0000000413107825 */ /* 0x102fe200078e0278 */
[----:B------:R1:W2:Y:S03]  /*15e0*/  @P2 LDG.E.EL R54, desc[UR6][R14.64] ;  /* 0x000000060e362981 */ /* 0x0002a6000c2e1900 */
[--C-:B0-----:R-:W-:Y:S01]  /*15f0*/  IMAD.WIDE R12, R9, 0x4, R120.reuse ;  /* 0x00000004090c7825 */ /* 0x101fe200078e0278 */
[----:B------:R0:W2:Y:S03]  /*1600*/  @P3 LDG.E.EL R51, desc[UR6][R16.64] ;  /* 0x0000000610333981 */ /* 0x0000a6000c2e1900 */
[--C-:B------:R-:W-:Y:S01]  /*1610*/  IMAD.WIDE R30, R31, 0x4, R120.reuse ;  /* 0x000000041f1e7825 */ /* 0x100fe200078e0278 */
[----:B------:R0:W2:Y:S03]  /*1620*/  @P5 LDG.E.EL R150, desc[UR6][R12.64] ;  /* 0x000000060c965981 */ /* 0x0000a6000c2e1900 */
[--C-:B-1----:R-:W-:Y:S01]  /*1630*/  IMAD.WIDE R14, R11, 0x4, R120.reuse ;  /* 0x000000040b0e7825 */ /* 0x102fe200078e0278 */
[----:B------:R-:W-:Y:S01]  /*1640*/  LEA R11, R135, R10, 0xc ;  /* 0x0000000a870b7211 */ /* 0x000fe200078e60ff */
[----:B------:R1:W2:Y:S01]  /*1650*/  @P5 LDG.E.EL R154, desc[UR6][R30.64] ;  /* 0x000000061e9a5981 */ /* 0x0002a2000c2e1900 */
[----:B0-----:R-:W-:Y:S01]  /*1660*/  LEA R17, R191, R8, 0xc ;  /* 0x00000008bf117211 */ /* 0x001fe200078e60ff */
[----:B------:R-:W-:-:S02]  /*1670*/  IMAD.WIDE R28, R29, 0x4, R120 ;  /* 0x000000041d1c7825 */ /* 0x000fc400078e0278 */
[----:B------:R0:W2:Y:S01]  /*1680*/  @P4 LDG.E.EL R145, desc[UR6][R14.64] ;  /* 0x000000060e914981 */ /* 0x0000a2000c2e1900 */
[----:B------:R-:W-:Y:S01]  /*1690*/  LEA R13, R193, R8, 0xc ;  /* 0x00000008c10d7211 */ /* 0x000fe200078e60ff */
[--C-:B------:R-:W-:Y:S02]  /*16a0*/  IMAD.WIDE R16, R17, 0x4, R120.reuse ;  /* 0x0000000411107825 */ /* 0x100fe400078e0278 */
[----:B------:R0:W2:Y:S01]  /*16b0*/  @P0 LDG.E.EL R48, desc[UR6][R28.64] ;  /* 0x000000061c300981 */ /* 0x0000a2000c2e1900 */
[----:B-1----:R-:W-:Y:S01]  /*16c0*/  LEA R31, R193, R10, 0xc ;  /* 0x0000000ac11f7211 */ /* 0x002fe200078e60ff */
[--C-:B------:R-:W-:Y:S01]  /*16d0*/  IMAD.WIDE R10, R11, 0x4, R120.reuse ;  /* 0x000000040b0a7825 */ /* 0x100fe200078e0278 */
[-C--:B------:R-:W-:Y:S01]  /*16e0*/  LEA R9, R137, R8.reuse, 0xc ;  /* 0x0000000889097211 */ /* 0x080fe200078e60ff */
[----:B------:R1:W2:Y:S01]  /*16f0*/  @P4 LDG.E.EL R141, desc[UR6][R16.64] ;  /* 0x00000006108d4981 */ /* 0x0002a2000c2e1900 */
[----:B0-----:R-:W-:Y:S01]  /*1700*/  LEA R15, R187, R8, 0xc ;  /* 0x00000008bb0f7211 */ /* 0x001fe200078e60ff */
[----:B------:R-:W-:-:S02]  /*1710*/  IMAD.WIDE R12, R13, 0x4, R120 ;  /* 0x000000040d0c7825 */ /* 0x000fc400078e0278 */
[----:B------:R0:W2:Y:S02]  /*1720*/  @P0 LDG.E.EL R44, desc[UR6][R10.64] ;  /* 0x000000060a2c0981 */ /* 0x0000a4000c2e1900 */
[--C-:B------:R-:W-:Y:S02]  /*1730*/  IMAD.WIDE R28, R21, 0x4, R120.reuse ;  /* 0x00000004151c7825 */ /* 0x100fe400078e0278 */
[----:B------:R0:W2:Y:S02]  /*1740*/  @P6 LDG.E.EL R147, desc[UR6][R12.64] ;  /* 0x000000060c936981 */ /* 0x0000a4000c2e1900 */
[----:B------:R-:W-:Y:S01]  /*1750*/  IMAD.WIDE R14, R15, 0x4, R120 ;  /* 0x000000040f0e7825 */ /* 0x000fe200078e0278 */
[----:B-1----:R-:W-:Y:S01]  /*1760*/  LEA R17, R187, R26, 0xc ;  /* 0x0000001abb117211 */ /* 0x002fe200078e60ff */
[----:B------:R1:W2:Y:S01]  /*1770*/  @P2 LDG.E.EL R50, desc[UR6][R28.64] ;  /* 0x000000061c322981 */ /* 0x0002a2000c2e1900 */
[----:B0-----:R-:W-:-:S03]  /*1780*/  LEA R11, R189, R8, 0xc ;  /* 0x00000008bd0b7211 */ /* 0x001fc600078e60ff */
[----:B------:R0:W2:Y:S01]  /*1790*/  @P5 LDG.E.EL R146, desc[UR6][R14.64] ;  /* 0x000000060e925981 */ /* 0x0000a2000c2e1900 */
[-C--:B------:R-:W-:Y:S02]  /*17a0*/  LEA R13, R135, R8.reuse, 0xc ;  /* 0x00000008870d7211 */ /* 0x080fe400078e60ff */
[----:B------:R-:W-:Y:S01]  /*17b0*/  CS2R R40, SRZ ;  /* 0x0000000000287805 */ /* 0x000fe2000001ff00 */
[--C-:B------:R-:W-:Y:S01]  /*17c0*/  IMAD.WIDE R10, R11, 0x4, R120.reuse ;  /* 0x000000040b0a7825 */ /* 0x100fe200078e0278 */
[----:B------:R-:W-:Y:S02]  /*17d0*/  CS2R R142, SRZ ;  /* 0x00000000008e7805 */ /* 0x000fe4000001ff00 */
[----:B-1----:R-:W-:Y:S02]  /*17e0*/  LEA R29, R195, R8, 0xc ;  /* 0x00000008c31d7211 */ /* 0x002fe400078e60ff */
[----:B------:R-:W-:Y:S01]  /*17f0*/  CS2R R42, SRZ ;  /* 0x00000000002a7805 */ /* 0x000fe2000001ff00 */
        /* <DEDUP_REMOVED lines=8> */
[--C-:B------:R-:W-:Y:S01]  /*1880*/  IMAD.WIDE R14, R15, 0x4, R120.reuse ;  /* 0x000000040f0e7825 */ /* 0x100fe200078e0278 */
[-C--:B-1----:R-:W-:Y:S01]  /*1890*/  LEA R11, R137, R26.reuse, 0xc ;  /* 0x0000001a890b7211 */ /* 0x082fe200078e60ff */
[----:B------:R1:W2:Y:S01]  /*18a0*/  @P5 LDG.E.EL R142, desc[UR6][R16.64] ;  /* 0x00000006108e5981 */ /* 0x0002a2000c2e1900 */
[-C--:B0-----:R-:W-:Y:S01]  /*18b0*/  LEA R9, R195, R26.reuse, 0xc ;  /* 0x0000001ac3097211 */ /* 0x081fe200078e60ff */
[--C-:B------:R-:W-:Y:S01]  /*18c0*/  IMAD.WIDE R36, R37, 0x4, R120.reuse ;  /* 0x0000000425247825 */ /* 0x100fe200078e0278 */
[-C--:B------:R-:W-:Y:S01]  /*18d0*/  LEA R21, R135, R26.reuse, 0xc ;  /* 0x0000001a87157211 */ /* 0x080fe200078e60ff */
[----:B------:R0:W2:Y:S01]  /*18e0*/  @P6 LDG.E.EL R143, desc[UR6][R14.64] ;  /* 0x000000060e8f6981 */ /* 0x0000a2000c2e1900 */
[----:B------:R-:W-:Y:S01]  /*18f0*/  LEA R13, R189, R26, 0xc ;  /* 0x0000001abd0d7211 */ /* 0x000fe200078e60ff */
[--C-:B------:R-:W-:Y:S01]  /*1900*/  IMAD.WIDE R30, R31, 0x4, R120.reuse ;  /* 0x000000041f1e7825 */ /* 0x100fe200078e0278 */
[----:B------:R-:W-:Y:S01]  /*1910*/  CS2R R138, SRZ ;  /* 0x00000000008a7805 */ /* 0x000fe2000001ff00 */
[----:B------:R0:W2:Y:S02]  /*1920*/  @P5 LDG.E.EL R162, desc[UR6][R36.64] ;  /* 0x0000000624a25981 */ /* 0x0000a4000c2e1900 */
[--C-:B-1----:R-:W-:Y:S01]  /*1930*/  IMAD.WIDE R16, R19, 0x4, R120.reuse ;  /* 0x0000000413107825 */ /* 0x102fe200078e0278 */
[----:B------:R-:W-:Y:S01]  /*1940*/  LEA R19, R193, R24, 0xc ;  /* 0x00000018c1137211 */ /* 0x000fe200078e60ff */
[----:B------:R1:W2:Y:S02]  /*1950*/  @P6 LDG.E.EL R151, desc[UR6][R30.64] ;  /* 0x000000061e976981 */ /* 0x0002a4000c2e1900 */
[----:B0-----:R-:W-:-:S02]  /*1960*/  IMAD.WIDE R14, R9, 0x4, R120 ;  /* 0x00000004090e7825 */ /* 0x001fc400078e0278 */
[----:B------:R0:W2:Y:S02]  /*1970*/  @P4 LDG.E.EL R133, desc[UR6][R16.64] ;  /* 0x0000000610854981 */ /* 0x0000a4000c2e1900 */
[--C-:B------:R-:W-:Y:S01]  /*1980*/  IMAD.WIDE R8, R11, 0x4, R120.reuse ;  /* 0x000000040b087825 */ /* 0x100fe200078e0278 */
[----:B------:R-:W-:Y:S01]  /*1990*/  CS2R R36, SRZ ;  /* 0x0000000000247805 */ /* 0x000fe2000001ff00 */
[----:B------:R-:W2:Y:S02]  /*19a0*/  @P3 LDG.E.EL R43, desc[UR6][R14.64] ;  /* 0x000000060e2b3981 */ /* 0x000ea4000c2e1900 */
[--C-:B------:R-:W-:Y:S02]  /*19b0*/  IMAD.WIDE R10, R13, 0x4, R120.reuse ;  /* 0x000000040d0a7825 */ /* 0x100fe400078e0278 */
[----:B------:R0:W2:Y:S02]  /*19c0*/  @P2 LDG.E.EL R42, desc[UR6][R8.64] ;  /* 0x00000006082a2981 */ /* 0x0000a4000c2e1900 */
[--C-:B------:R-:W-:Y:S01]  /*19d0*/  IMAD.WIDE R12, R21, 0x4, R120.reuse ;  /* 0x00000004150c7825 */ /* 0x100fe200078e0278 */
[-C--:B------:R-:W-:Y:S01]  /*19e0*/  LEA R21, R187, R24.reuse, 0xc ;  /* 0x00000018bb157211 */ /* 0x080fe200078e60ff */
[----:B------:R-:W2:Y:S02]  /*19f0*/  @P3 LDG.E.EL R67, desc[UR6][R38.64] ;  /* 0x0000000626433981 */ /* 0x000ea4000c2e1900 */
[--C-:B-1----:R-:W-:Y:S01]  /*1a00*/  IMAD.WIDE R30, R23, 0x4, R120.reuse ;  /* 0x00000004171e7825 */ /* 0x102fe200078e0278 */
[-C--:B------:R-:W-:Y:S01]  /*1a10*/  LEA R23, R191, R24.reuse, 0xc ;  /* 0x00000018bf177211 */ /* 0x080fe200078e60ff */
[----:B------:R1:W2:Y:S02]  /*1a20*/  @P0 LDG.E.EL R36, desc[UR6][R12.64] ;  /* 0x000000060c240981 */ /* 0x0002a4000c2e1900 */
[--C-:B0-----:R-:W-:Y:S01]  /*1a30*/  IMAD.WIDE R16, R19, 0x4, R120.reuse ;  /* 0x0000000413107825 */ /* 0x101fe200078e0278 */
[-C--:B------:R-:W-:Y:S01]  /*1a40*/  LEA R19, R189, R24.reuse, 0xc ;  /* 0x00000018bd137211 */ /* 0x080fe200078e60ff */
[----:B------:R-:W2:Y:S01]  /*1a50*/  @P1 LDG.E.EL R41, desc[UR6][R10.64] ;  /* 0x000000060a291981 */ /* 0x000ea2000c2e1900 */
[-C--:B------:R-:W-:Y:S01]  /*1a60*/  LEA R9, R195, R24.reuse, 0xc ;  /* 0x00000018c3097211 */ /* 0x080fe200078e60ff */
[--C-:B------:R-:W-:Y:S01]  /*1a70*/  IMAD.WIDE R32, R33, 0x4, R120.reuse ;  /* 0x0000000421207825 */ /* 0x100fe200078e0278 */
[-C--:B------:R-:W-:Y:S01]  /*1a80*/  LEA R25, R137, R24.reuse, 0xc ;  /* 0x0000001889197211 */ /* 0x080fe200078e60ff */
[----:B------:R0:W2:Y:S02]  /*1a90*/  @P6 LDG.E.EL R139, desc[UR6][R16.64] ;  /* 0x00000006108b6981 */ /* 0x0000a4000c2e1900 */
        /* <DEDUP_REMOVED lines=8> */
[-C--:B------:R-:W-:Y:S02]  /*1b20*/  LEA R19, R195, R22.reuse, 0xc ;  /* 0x00000016c3137211 */ /* 0x080fe400078e60ff */
[----:B------:R-:W-:Y:S01]  /*1b30*/  CS2R R118, SRZ ;  /* 0x0000000000767805 */ /* 0x000fe2000001ff00 */
[----:B------:R0:W2:Y:S01]  /*1b40*/  @P5 LDG.E.EL R138, desc[UR6][R14.64] ;  /* 0x000000060e8a5981 */ /* 0x0000a2000c2e1900 */
[--C-:B------:R-:W-:Y:S01]  /*1b50*/  IMAD.WIDE R10, R9, 0x4, R120.reuse ;  /* 0x00000004090a7825 */ /* 0x100fe200078e0278 */
[----:B------:R-:W-:Y:S02]  /*1b60*/  CS2R R32, SRZ ;  /* 0x0000000000207805 */ /* 0x000fe4000001ff00 */
[-C--:B------:R-:W-:Y:S01]  /*1b70*/  LEA R27, R191, R22.reuse, 0xc ;  /* 0x00000016bf1b7211 */ /* 0x080fe200078e60ff */
[----:B------:R0:W2:Y:S01]  /*1b80*/  @P4 LDG.E.EL R117, desc[UR6][R12.64] ;  /* 0x000000060c754981 */ /* 0x0000a2000c2e1900 */
[----:B------:R-:W-:Y:S01]  /*1b90*/  IMAD.WIDE R8, R25, 0x4, R120 ;  /* 0x0000000419087825 */ /* 0x000fe200078e0278 */
[----:B------:R-:W-:-:S02]  /*1ba0*/  LEA R25, R187, R22, 0xc ;  /* 0x00000016bb197211 */ /* 0x000fc400078e60ff */
[----:B-1----:R-:W-:Y:S01]  /*1bb0*/  CS2R R34, SRZ ;  /* 0x0000000000227805 */ /* 0x002fe2000001ff00 */
[----:B------:R1:W2:Y:S01]  /*1bc0*/  @P1 LDG.E.EL R37, desc[UR6][R16.64] ;  /* 0x0000000610251981 */ /* 0x0002a2000c2e1900 */
[--C-:B0-----:R-:W-:Y:S01]  /*1bd0*/  IMAD.WIDE R14, R21, 0x4, R120.reuse ;  /* 0x00000004150e7825 */ /* 0x101fe200078e0278 */
[-C--:B------:R-:W-:Y:S02]  /*1be0*/  LEA R21, R137, R22.reuse, 0xc ;  /* 0x0000001689157211 */ /* 0x080fe400078e60ff */
[----:B------:R0:W2:Y:S01]  /*1bf0*/  @P3 LDG.E.EL R39, desc[UR6][R10.64] ;  /* 0x000000060a273981 */ /* 0x0000a2000c2e1900 */
[--C-:B------:R-:W-:Y:S01]  /*1c00*/  IMAD.WIDE R12, R23, 0x4, R120.reuse ;  /* 0x00000004170c7825 */ /* 0x100fe200078e0278 */
[----:B------:R-:W-:Y:S02]  /*1c10*/  LEA R23, R189, R22, 0xc ;  /* 0x00000016bd177211 */ /* 0x000fe400078e60ff */
[----:B------:R0:W2:Y:S01]  /*1c20*/  @P2 LDG.E.EL R38, desc[UR6][R8.64] ;  /* 0x0000000608262981 */ /* 0x0000a2000c2e1900 */
[----:B-1----:R-:W-:Y:S01]  /*1c30*/  IMAD.WIDE R16, R19, 0x4, R120 ;  /* 0x0000000413107825 */ /* 0x002fe200078e0278 */
[----:B------:R-:W-:-:S02]  /*1c40*/  LEA R19, R187, R20, 0xc ;  /* 0x00000014bb137211 */ /* 0x000fc400078e60ff */
[----:B------:R1:W2:Y:S01]  /*1c50*/  @P0 LDG.E.EL R32, desc[UR6][R14.64] ;  /* 0x000000060e200981 */ /* 0x0002a2000c2e1900 */
[--C-:B------:R-:W-:Y:S01]  /*1c60*/  IMAD.WIDE R28, R29, 0x4, R120.reuse ;  /* 0x000000041d1c7825 */ /* 0x100fe200078e0278 */
[----:B------:R-:W-:Y:S02]  /*1c70*/  CS2R R114, SRZ ;  /* 0x0000000000727805 */ /* 0x000fe4000001ff00 */
[----:B------:R1:W2:Y:S01]  /*1c80*/  @P6 LDG.E.EL R119, desc[UR6][R12.64] ;  /* 0x000000060c776981 */ /* 0x0002a2000c2e1900 */
[--C-:B0-----:R-:W-:Y:S01]  /*1c90*/  IMAD.WIDE R10, R25, 0x4, R120.reuse ;  /* 0x00000004190a7825 */ /* 0x101fe200078e0278 */
[----:B------:R-:W-:Y:S02]  /*1ca0*/  LEA R25, R135, R22, 0xc ;  /* 0x0000001687197211 */ /* 0x000fe400078e60ff */
[----:B------:R0:W2:Y:S01]  /*1cb0*/  @P3 LDG.E.EL R35, desc[UR6][R16.64] ;  /* 0x0000000610233981 */ /* 0x0000a2000c2e1900 */
[--C-:B------:R-:W-:Y:S01]  /*1cc0*/  IMAD.WIDE R8, R27, 0x4, R120.reuse ;  /* 0x000000041b087825 */ /* 0x100fe200078e0278 */
[-C--:B------:R-:W-:Y:S01]  /*1cd0*/  LEA R27, R193, R20.reuse, 0xc ;  /* 0x00000014c11b7211 */ /* 0x080fe200078e60ff */
[----:B------:R-:W-:Y:S01]  /*1ce0*/  HFMA2.MMA R24, -RZ, RZ, 0, 0 ;  /* 0x00000000ff187435 */ /* 0x000fe200000001ff */
[----:B------:R0:W2:Y:S01]  /*1cf0*/  @P3 LDG.E.EL R47, desc[UR6][R28.64] ;  /* 0x000000061c2f3981 */ /* 0x0000a2000c2e1900 */
[----:B-1----:R-:W-:Y:S01]  /*1d00*/  IMAD.WIDE R14, R21, 0x4, R120 ;  /* 0x00000004150e7825 */ /* 0x002fe200078e0278 */
[----:B------:R-:W-:-:S02]  /*1d10*/  LEA R21, R191, R20, 0xc ;  /* 0x00000014bf157211 */ /* 0x000fc400078e60ff */
[----:B------:R1:W2:Y:S01]  /*1d20*/  @P5 LDG.E.EL R118, desc[UR6][R10.64] ;  /* 0x000000060a765981 */ /* 0x0002a2000c2e1900 */
[--C-:B------:R-:W-:Y:S01]  /*1d30*/  IMAD.WIDE R12, R23, 0x4, R120.reuse ;  /* 0x00000004170c7825 */ /* 0x100fe200078e0278 */
[-C--:B------:R-:W-:Y:S02]  /*1d40*/  LEA R23, R195, R20.reuse, 0xc ;  /* 0x00000014c3177211 */ /* 0x080fe400078e60ff */
[----:B------:R3:W2:Y:S01]  /*1d50*/  @P4 LDG.E.EL R113, desc[UR6][R8.64] ;  /* 0x0000000608714981 */ /* 0x0006a2000c2e1900 */
[--C-:B0-----:R-:W-:Y:S01]  /*1d60*/  IMAD.WIDE R16, R19, 0x4, R120.reuse ;  /* 0x0000000413107825 */ /* 0x101fe200078e0278 */
[-C--:B------:R-:W-:Y:S02]  /*1d70*/  LEA R19, R135, R20.reuse, 0xc ;  /* 0x0000001487137211 */ /* 0x080fe400078e60ff */
[----:B------:R-:W-:Y:S01]  /*1d80*/  CS2R R28, SRZ ;  /* 0x00000000001c7805 */ /* 0x000fe2000001ff00 */
[----:B------:R0:W2:Y:S01]  /*1d90*/  @P1 LDG.E.EL R49, desc[UR6][R30.64] ;  /* 0x000000061e311981 */ /* 0x0000a2000c2e1900 */
[----:B-1----:R-:W-:Y:S01]  /*1da0*/  IMAD.WIDE R10, R25, 0x4, R120 ;  /* 0x00000004190a7825 */ /* 0x002fe200078e0278 */
[----:B------:R-:W-:-:S02]  /*1db0*/  LEA R25, R137, R20, 0xc ;  /* 0x0000001489197211 */ /* 0x000fc400078e60ff */
[----:B------:R1:W2:Y:S01]  /*1dc0*/  @P2 LDG.E.EL R34, desc[UR6][R14.64] ;  /* 0x000000060e222981 */ /* 0x0002a2000c2e1900 */
[----:B---3--:R-:W-:Y:S01]  /*1dd0*/  IMAD.WIDE R8, R27, 0x4, R120 ;  /* 0x000000041b087825 */ /* 0x008fe200078e0278 */
[----:B------:R-:W-:Y:S02]  /*1de0*/  LEA R27, R189, R20, 0xc ;  /* 0x00000014bd1b7211 */ /* 0x000fe400078e60ff */
[----:B------:R3:W2:Y:S01]  /*1df0*/  @P1 LDG.E.EL R33, desc[UR6][R12.64] ;  /* 0x000000060c211981 */ /* 0x0006a2000c2e1900 */
[----:B0-----:R-:W-:-:S03]  /*1e00*/  CS2R R30, SRZ ;  /* 0x00000000001e7805 */ /* 0x001fc6000001ff00 */
[----:B------:R0:W2:Y:S01]  /*1e10*/  @P5 LDG.E.EL R114, desc[UR6][R16.64] ;  /* 0x0000000610725981 */ /* 0x0000a2000c2e1900 */
[--C-:B-1----:R-:W-:Y:S01]  /*1e20*/  IMAD.WIDE R14, R21, 0x4, R120.reuse ;  /* 0x00000004150e7825 */ /* 0x102fe200078e0278 */
[-C--:B------:R-:W-:Y:S02]  /*1e30*/  LEA R21, R193, R18.reuse, 0xc ;  /* 0x00000012c1157211 */ /* 0x080fe400078e60ff */
[----:B------:R1:W2:Y:S01]  /*1e40*/  @P0 LDG.E.EL R28, desc[UR6][R10.64] ;  /* 0x000000060a1c0981 */ /* 0x0002a2000c2e1900 */
[--C-:B---3--:R-:W-:Y:S01]  /*1e50*/  IMAD.WIDE R12, R23, 0x4, R120.reuse ;  /* 0x00000004170c7825 */ /* 0x108fe200078e0278 */
[-C--:B------:R-:W-:Y:S02]  /*1e60*/  LEA R23, R187, R18.reuse, 0xc ;  /* 0x00000012bb177211 */ /* 0x080fe400078e60ff */
[----:B------:R3:W2:Y:S01]  /*1e70*/  @P6 LDG.E.EL R115, desc[UR6][R8.64] ;  /* 0x0000000608736981 */ /* 0x0006a2000c2e1900 */
[----:B0-----:R-:W-:Y:S01]  /*1e80*/  IMAD.WIDE R16, R19, 0x4, R120 ;  /* 0x0000000413107825 */ /* 0x001fe200078e0278 */
[----:B------:R-:W-:-:S02]  /*1e90*/  LEA R19, R137, R18, 0xc ;  /* 0x0000001289137211 */ /* 0x000fc400078e60ff */
[----:B------:R0:W2:Y:S01]  /*1ea0*/  @P4 LDG.E.EL R109, desc[UR6][R14.64] ;  /* 0x000000060e6d4981 */ /* 0x0000a2000c2e1900 */
[----:B------:R-:W-:Y:S01]  /*1eb0*/  CS2R R110, SRZ ;  /* 0x00000000006e7805 */ /* 0x000fe2000001ff00 */
[--C-:B-1----:R-:W-:Y:S01]  /*1ec0*/  IMAD.WIDE R10, R25, 0x4, R120.reuse ;  /* 0x00000004190a7825 */ /* 0x102fe200078e0278 */
[-C--:B------:R-:W-:Y:S01]  /*1ed0*/  LEA R25, R191, R18.reuse, 0xc ;  /* 0x00000012bf197211 */ /* 0x080fe200078e60ff */
[----:B------:R1:W2:Y:S01]  /*1ee0*/  @P3 LDG.E.EL R31, desc[UR6][R12.64] ;  /* 0x000000060c1f3981 */ /* 0x0002a2000c2e1900 */
[-C--:B------:R-:W-:Y:S01]  /*1ef0*/  LEA R85, R195, R18.reuse, 0xc ;  /* 0x00000012c3557211 */ /* 0x080fe200078e60ff */
[--C-:B---3--:R-:W-:Y:S01]  /*1f00*/  IMAD.WIDE R8, R27, 0x4, R120.reuse ;  /* 0x000000041b087825 */ /* 0x108fe200078e0278 */
[----:B------:R-:W-:Y:S01]  /*1f10*/  CS2R R26, SRZ ;  /* 0x00000000001a7805 */ /* 0x000fe2000001ff00 */
[----:B------:R3:W2:Y:S02]  /*1f20*/  @P0 LDG.E.EL R24, desc[UR6][R16.64] ;  /* 0x0000000610180981 */ /* 0x0006a4000c2e1900 */
[--C-:B0-----:R-:W-:Y:S01]  /*1f30*/  IMAD.WIDE R14, R21, 0x4, R120.reuse ;  /* 0x00000004150e7825 */ /* 0x101fe200078e0278 */
[----:B------:R-:W-:Y:S01]  /*1f40*/  LEA R21, R135, R18, 0xc ;  /* 0x0000001287157211 */ /* 0x000fe200078e60ff */
[----:B------:R-:W-:Y:S01]  /*1f50*/  HFMA2.MMA R20, -RZ, RZ, 0, 0 ;  /* 0x00000000ff147435 */ /* 0x000fe200000001ff */
[----:B------:R0:W2:Y:S01]  /*1f60*/  @P2 LDG.E.EL R30, desc[UR6][R10.64] ;  /* 0x000000060a1e2981 */ /* 0x0000a2000c2e1900 */
[----:B-1----:R-:W-:-:S03]  /*1f70*/  IMAD.WIDE R12, R23, 0x4, R120 ;  /* 0x00000004170c7825 */ /* 0x002fc600078e0278 */
[----:B------:R1:W2:Y:S01]  /*1f80*/  @P1 LDG.E.EL R29, desc[UR6][R8.64] ;  /* 0x00000006081d1981 */ /* 0x0002a2000c2e1900 */
[----:B---3--:R-:W-:Y:S01]  /*1f90*/  LEA R17, R189, R18, 0xc ;  /* 0x00000012bd117211 */ /* 0x008fe200078e60ff */
[--C-:B------:R-:W-:Y:S01]  /*1fa0*/  IMAD.WIDE R18, R19, 0x4, R120.reuse ;  /* 0x0000000413127825 */ /* 0x100fe200078e0278 */
[-C--:B------:R-:W-:Y:S01]  /*1fb0*/  LEA R23, R193, R86.reuse, 0xc ;  /* 0x00000056c1177211 */ /* 0x080fe200078e60ff */
[----:B------:R3:W2:Y:S02]  /*1fc0*/  @P5 LDG.E.EL R110, desc[UR6][R12.64] ;  /* 0x000000060c6e5981 */ /* 0x0006a4000c2e1900 */
[--C-:B0-----:R-:W-:Y:S02]  /*1fd0*/  IMAD.WIDE R10, R25, 0x4, R120.reuse ;  /* 0x00000004190a7825 */ /* 0x101fe400078e0278 */
[----:B------:R0:W2:Y:S02]  /*1fe0*/  @P2 LDG.E.EL R26, desc[UR6][R18.64] ;  /* 0x00000006121a2981 */ /* 0x0000a4000c2e1900 */
[--C-:B-1----:R-:W-:Y:S01]  /*1ff0*/  IMAD.WIDE R8, R85, 0x4, R120.reuse ;  /* 0x0000000455087825 */ /* 0x102fe200078e0278 */
[-C--:B------:R-:W-:Y:S01]  /*2000*/  LEA R85, R187, R86.reuse, 0xc ;  /* 0x00000056bb557211 */ /* 0x080fe200078e60ff */
[----:B------:R1:W2:Y:S02]  /*2010*/  @P6 LDG.E.EL R111, desc[UR6][R14.64] ;  /* 0x000000060e6f6981 */ /* 0x0002a4000c2e1900 */
[----:B---3--:R-:W-:Y:S01]  /*2020*/  IMAD.WIDE R12, R21, 0x4, R120 ;  /* 0x00000004150c7825 */ /* 0x008fe200078e0278 */
[-C--:B------:R-:W-:Y:S01]  /*2030*/  LEA R87, R191, R86.reuse, 0xc ;  /* 0x00000056bf577211 */ /* 0x080fe200078e60ff */
[----:B------:R3:W2:Y:S01]  /*2040*/  @P4 LDG.E.EL R105, desc[UR6][R10.64] ;  /* 0x000000060a694981 */ /* 0x0006a2000c2e1900 */
[----:B0-----:R-:W-:-:S02]  /*2050*/  LEA R19, R137, R86, 0xc ;  /* 0x0000005689137211 */ /* 0x001fc400078e60ff */
[----:B------:R-:W-:Y:S01]  /*2060*/  CS2R R106, SRZ ;  /* 0x00000000006a7805 */ /* 0x000fe2000001ff00 */
[----:B------:R0:W2:Y:S01]  /*2070*/  @P3 LDG.E.EL R27, desc[UR6][R8.64] ;  /* 0x00000006081b3981 */ /* 0x0000a2000c2e1900 */
[----:B------:R-:W-:Y:S01]  /*2080*/  MOV R25, RZ ;  /* 0x000000ff00197202 */ /* 0x000fe20000000f00 */
[--C-:B-1----:R-:W-:Y:S01]  /*2090*/  IMAD.WIDE R14, R17, 0x4, R120.reuse ;  /* 0x00000004110e7825 */ /* 0x102fe200078e0278 */
[----:B------:R-:W-:Y:S01]  /*20a0*/  HFMA2.MMA R16, -RZ, RZ, 0, 0 ;  /* 0x00000000ff107435 */ /* 0x000fe200000001ff */
[----:B------:R1:W2:Y:S01]  /*20b0*/  @P0 LDG.E.EL R20, desc[UR6][R12.64] ;  /* 0x000000060c140981 */ /* 0x0002a2000c2e1900 */
[-C--:B------:R-:W-:Y:S01]  /*20c0*/  LEA R17, R195, R86.reuse, 0xc ;  /* 0x00000056c3117211 */ /* 0x080fe200078e60ff */
[--C-:B---3--:R-:W-:Y:S01]  /*20d0*/  IMAD.WIDE R10, R23, 0x4, R120.reuse ;  /* 0x00000004170a7825 */ /* 0x108fe200078e0278 */
[----:B------:R-:W-:Y:S02]  /*20e0*/  CS2R R22, SRZ ;  /* 0x0000000000167805 */ /* 0x000fe4000001ff00 */
[-C--:B------:R-:W-:Y:S01]  /*20f0*/  LEA R89, R135, R86.reuse, 0xc ;  /* 0x0000005687597211 */ /* 0x080fe200078e60ff */
[----:B------:R3:W2:Y:S01]  /*2100*/  @P1 LDG.E.EL R25, desc[UR6][R14.64] ;  /* 0x000000060e191981 */ /* 0x0006a2000c2e1900 */
[----:B0-----:R-:W-:Y:S01]  /*2110*/  IMAD.WIDE R8, R85, 0x4, R120 ;  /* 0x0000000455087825 */ /* 0x001fe200078e0278 */
[----:B------:R-:W-:-:S02]  /*2120*/  LEA R85, R189, R86, 0xc ;  /* 0x00000056bd557211 */ /* 0x000fc400078e60ff */
[----:B------:R0:W2:Y:S01]  /*2130*/  @P6 LDG.E.EL R107, desc[UR6][R10.64] ;  /* 0x000000060a6b6981 */ /* 0x0000a2000c2e1900 */
[--C-:B-1----:R-:W-:Y:S01]  /*2140*/  IMAD.WIDE R12, R19, 0x4, R120.reuse ;  /* 0x00000004130c7825 */ /* 0x102fe200078e0278 */
[----:B------:R-:W-:Y:S02]  /*2150*/  MOV R21, RZ ;  /* 0x000000ff00157202 */ /* 0x000fe40000000f00 */
[----:B------:R1:W2:Y:S01]  /*2160*/  @P5 LDG.E.EL R106, desc[UR6][R8.64] ;  /* 0x00000006086a5981 */ /* 0x0002a2000c2e1900 */
[--C-:B------:R-:W-:Y:S01]  /*2170*/  IMAD.WIDE R86, R87, 0x4, R120.reuse ;  /* 0x0000000457567825 */ /* 0x100fe200078e0278 */
[-C--:B------:R-:W-:Y:S02]  /*2180*/  LEA R91, R193, R122.reuse, 0xc ;  /* 0x0000007ac15b7211 */ /* 0x080fe400078e60ff */
[----:B------:R1:W2:Y:S01]  /*2190*/  @P2 LDG.E.EL R22, desc[UR6][R12.64] ;  /* 0x000000060c162981 */ /* 0x0002a2000c2e1900 */
[----:B---3--:R-:W-:Y:S01]  /*21a0*/  IMAD.WIDE R14, R17, 0x4, R120 ;  /* 0x00000004110e7825 */ /* 0x008fe200078e0278 */
[----:B------:R-:W-:-:S02]  /*21b0*/  LEA R17, R137, R122, 0xc ;  /* 0x0000007a89117211 */ /* 0x000fc400078e60ff */
[----:B------:R3:W2:Y:S01]  /*21c0*/  @P4 LDG.E.EL R101, desc[UR6][R86.64] ;  /* 0x0000000656654981 */ /* 0x0006a2000c2e1900 */
[--C-:B0-----:R-:W-:Y:S01]  /*21d0*/  IMAD.WIDE R10, R85, 0x4, R120.reuse ;  /* 0x00000004550a7825 */ /* 0x101fe200078e0278 */
[-C--:B------:R-:W-:Y:S02]  /*21e0*/  LEA R125, R189, R122.reuse, 0xc ;  /* 0x0000007abd7d7211 */ /* 0x080fe400078e60ff */
[----:B------:R-:W-:Y:S02]  /*21f0*/  CS2R R102, SRZ ;  /* 0x0000000000667805 */ /* 0x000fe4000001ff00 */
[-C--:B------:R-:W-:Y:S01]  /*2200*/  LEA R123, R135, R122.reuse, 0xc ;  /* 0x0000007a877b7211 */ /* 0x080fe200078e60ff */
[----:B-1----:R-:W-:Y:S01]  /*2210*/  IMAD.WIDE R8, R89, 0x4, R120 ;  /* 0x0000000459087825 */ /* 0x002fe200078e0278 */
[-C--:B------:R-:W-:Y:S01]  /*2220*/  LEA R13, R195, R122.reuse, 0xc ;  /* 0x0000007ac30d7211 */ /* 0x080fe200078e60ff */
[----:B------:R0:W2:Y:S01]  /*2230*/  @P3 LDG.E.EL R23, desc[UR6][R14.64] ;  /* 0x000000060e173981 */ /* 0x0000a2000c2e1900 */
[----:B---3--:R-:W-:-:S03]  /*2240*/  LEA R87, R187, R122, 0xc ;  /* 0x0000007abb577211 */ /* 0x008fc600078e60ff */
[----:B------:R1:W3:Y:S01]  /*2250*/  @P0 LDG.E.EL R16, desc[UR6][R8.64] ;  /* 0x0000000608100981 */ /* 0x0002e2000c2e1900 */
[----:B------:R-:W-:-:S03]  /*2260*/  IMAD.WIDE R90, R91, 0x4, R120 ;  /* 0x000000045b5a7825 */ /* 0x000fc600078e0278 */
[----:B------:R4:W2:Y:S01]  /*2270*/  @P1 LDG.E.EL R21, desc[UR6][R10.64] ;  /* 0x000000060a151981 */ /* 0x0008a2000c2e1900 */
[--C-:B------:R-:W-:Y:S01]  /*2280*/  IMAD.WIDE R86, R87, 0x4, R120.reuse ;  /* 0x0000000457567825 */ /* 0x100fe200078e0278 */
[----:B0-----:R-:W-:Y:S02]  /*2290*/  LEA R15, R191, R122, 0xc ;  /* 0x0000007abf0f7211 */ /* 0x001fe400078e60ff */
[----:B------:R-:W-:Y:S01]  /*22a0*/  CS2R R18, SRZ ;  /* 0x0000000000127805 */ /* 0x000fe2000001ff00 */
[----:B------:R0:W2:Y:S01]  /*22b0*/  @P6 LDG.E.EL R103, desc[UR6][R90.64] ;  /* 0x000000065a676981 */ /* 0x0000a2000c2e1900 */
[--C-:B-1----:R-:W-:Y:S01]  /*22c0*/  IMAD.WIDE R8, R17, 0x4, R120.reuse ;  /* 0x0000000411087825 */ /* 0x102fe200078e0278 */
[----:B------:R-:W-:Y:S02]  /*22d0*/  MOV R17, RZ ;  /* 0x000000ff00117202 */ /* 0x000fe40000000f00 */
[----:B------:R1:W3:Y:S01]  /*22e0*/  @P5 LDG.E.EL R102, desc[UR6][R86.64] ;  /* 0x0000000656665981 */ /* 0x0002e2000c2e1900 */
[----:B----4-:R-:W-:Y:S01]  /*22f0*/  IMAD.WIDE R10, R13, 0x4, R120 ;  /* 0x000000040d0a7825 */ /* 0x010fe200078e0278 */
[----:B------:R-:W-:-:S03]  /*2300*/  CS2R R12, SRZ ;  /* 0x00000000000c7805 */ /* 0x000fc6000001ff00 */
[--C-:B------:R-:W-:Y:S01]  /*2310*/  IMAD.WIDE R124, R125, 0x4, R120.reuse ;  /* 0x000000047d7c7825 */ /* 0x100fe200078e0278 */
[-C--:B0-----:R-:W-:Y:S02]  /*2320*/  LEA R91, R193, R94.reuse, 0xc ;  /* 0x0000005ec15b7211 */ /* 0x081fe400078e60ff */
[----:B------:R-:W-:Y:S02]  /*2330*/  CS2R R98, SRZ ;  /* 0x0000000000627805 */ /* 0x000fe4000001ff00 */
[-C--:B------:R-:W-:Y:S01]  /*2340*/  LEA R127, R195, R94.reuse, 0xc ;  /* 0x0000005ec37f7211 */ /* 0x080fe200078e60ff */
[--C-:B------:R-:W-:Y:S01]  /*2350*/  IMAD.WIDE R122, R123, 0x4, R120.reuse ;  /* 0x000000047b7a7825 */ /* 0x100fe200078e0278 */
[----:B------:R0:W4:Y:S01]  /*2360*/  @P1 LDG.E.EL R17, desc[UR6][R124.64] ;  /* 0x000000067c111981 */ /* 0x000122000c2e1900 */
[-C--:B-1----:R-:W-:Y:S02]  /*2370*/  LEA R87, R187, R94.reuse, 0xc ;  /* 0x0000005ebb577211 */ /* 0x082fe400078e60ff */
[--C-:B------:R-:W-:Y:S01]  /*2380*/  IMAD.WIDE R14, R15, 0x4, R120.reuse ;  /* 0x000000040f0e7825 */ /* 0x100fe200078e0278 */
[----:B------:R1:W3:Y:S03]  /*2390*/  @P0 LDG.E.EL R12, desc[UR6][R122.64] ;  /* 0x000000067a0c0981 */ /* 0x0002e6000c2e1900 */
[----:B------:R-:W-:Y:S01]  /*23a0*/  IMAD.WIDE R90, R91, 0x4, R120 ;  /* 0x000000045b5a7825 */ /* 0x000fe200078e0278 */
[----:B------:R5:W3:Y:S01]  /*23b0*/  @P4 LDG.E.EL R97, desc[UR6][R14.64] ;  /* 0x000000060e614981 */ /* 0x000ae2000c2e1900 */
[----:B0-----:R-:W-:-:S03]  /*23c0*/  LEA R125, R137, R94, 0xc ;  /* 0x0000005e897d7211 */ /* 0x001fc600078e60ff */
[----:B------:R0:W3:Y:S01]  /*23d0*/  @P3 LDG.E.EL R19, desc[UR6][R10.64] ;  /* 0x000000060a133981 */ /* 0x0000e2000c2e1900 */
[----:B-1----:R-:W-:Y:S01]  /*23e0*/  LEA R123, R189, R94, 0xc ;  /* 0x0000005ebd7b7211 */ /* 0x002fe200078e60ff */
[--C-:B------:R-:W-:Y:S01]  /*23f0*/  IMAD.WIDE R86, R87, 0x4, R120.reuse ;  /* 0x0000000457567825 */ /* 0x100fe200078e0278 */
[----:B------:R-:W-:Y:S01]  /*2400*/  HFMA2.MMA R89, -RZ, RZ, 0, 0 ;  /* 0x00000000ff597435 */ /* 0x000fe200000001ff */
[-C--:B------:R-:W-:Y:S02]  /*2410*/  LEA R131, R187, R204.reuse, 0xc ;  /* 0x000000ccbb837211 */ /* 0x080fe400078e60ff */
[----:B-----5:R-:W-:Y:S01]  /*2420*/  CS2R R14, SRZ ;  /* 0x00000000000e7805 */ /* 0x020fe2000001ff00 */
[--C-:B------:R-:W-:Y:S01]  /*2430*/  IMAD.WIDE R126, R127, 0x4, R120.reuse ;  /* 0x000000047f7e7825 */ /* 0x100fe200078e0278 */
[C---:B------:R-:W-:Y:S01]  /*2440*/  LEA R129, R191.reuse, R204, 0xc ;  /* 0x000000ccbf817211 */ /* 0x040fe200078e60ff */
[----:B------:R1:W5:Y:S01]  /*2450*/  @P6 LDG.E.EL R99, desc[UR6][R90.64] ;  /* 0x000000065a636981 */ /* 0x000362000c2e1900 */
[----:B0-----:R-:W-:Y:S01]  /*2460*/  LEA R11, R191, R94, 0xc ;  /* 0x0000005ebf0b7211 */ /* 0x001fe200078e60ff */
[--C-:B------:R-:W-:Y:S01]  /*2470*/  IMAD.WIDE R124, R125, 0x4, R120.reuse ;  /* 0x000000047d7c7825 */ /* 0x100fe200078e0278 */
[----:B------:R-:W-:Y:S01]  /*2480*/  HFMA2.MMA R95, -RZ, RZ, 0, 0 ;  /* 0x00000000ff5f7435 */ /* 0x000fe200000001ff */
[----:B------:R0:W3:Y:S02]  /*2490*/  @P5 LDG.E.EL R98, desc[UR6][R86.64] ;  /* 0x0000000656625981 */ /* 0x0000e4000c2e1900 */
[----:B------:R-:W-:-:S02]  /*24a0*/  IMAD.WIDE R122, R123, 0x4, R120 ;  /* 0x000000047b7a7825 */ /* 0x000fc400078e0278 */
[----:B------:R0:W3:Y:S02]  /*24b0*/  @P3 LDG.E.EL R15, desc[UR6][R126.64] ;  /* 0x000000067e0f3981 */ /* 0x0000e4000c2e1900 */
[--C-:B------:R-:W-:Y:S01]  /*24c0*/  IMAD.WIDE R10, R11, 0x4, R120.reuse ;  /* 0x000000040b0a7825 */ /* 0x100fe200078e0278 */
[----:B-1----:R-:W-:Y:S01]  /*24d0*/  LEA R91, R135, R94, 0xc ;  /* 0x0000005e875b7211 */ /* 0x002fe200078e60ff */
[----:B------:R1:W3:Y:S01]  /*24e0*/  @P2 LDG.E.EL R14, desc[UR6][R124.64] ;  /* 0x000000067c0e2981 */ /* 0x0002e2000c2e1900 */
[----:B------:R-:W-:Y:S01]  /*24f0*/  MOV R94, RZ ;  /* 0x000000ff005e7202 */ /* 0x000fe20000000f00 */
[--C-:B------:R-:W-:Y:S01]  /*2500*/  IMAD.WIDE R130, R131, 0x4, R120.reuse ;  /* 0x0000000483827825 */ /* 0x100fe200078e0278 */
[-C--:B0-----:R-:W-:Y:S01]  /*2510*/  LEA R87, R193, R204.reuse, 0xc ;  /* 0x000000ccc1577211 */ /* 0x081fe200078e60ff */
[----:B------:R0:W3:Y:S01]  /*2520*/  @P1 LDG.E.EL R13, desc[UR6][R122.64] ;  /* 0x000000067a0d1981 */ /* 0x0000e2000c2e1900 */
[----:B------:R-:W-:Y:S01]  /*2530*/  LEA R127, R195, R204, 0xc ;  /* 0x000000ccc37f7211 */ /* 0x000fe200078e60ff */
[----:B------:R-:W-:-:S02]  /*2540*/  IMAD.WIDE R128, R129, 0x4, R120 ;  /* 0x0000000481807825 */ /* 0x000fc400078e0278 */
[----:B------:R0:W3:Y:S01]  /*2550*/  @P2 LDG.E.EL R18, desc[UR6][R8.64] ;  /* 0x0000000608122981 */ /* 0x0000e2000c2e1900 */
[----:B-1----:R-:W-:-:S03]  /*2560*/  LEA R125, R137, R204, 0xc ;  /* 0x000000cc897d7211 */ /* 0x002fc600078e60ff */
[----:B------:R1:W3:Y:S01]  /*2570*/  @P4 LDG.E.EL R93, desc[UR6][R10.64] ;  /* 0x000000060a5d4981 */ /* 0x0002e2000c2e1900 */
[----:B0-----:R-:W-:Y:S01]  /*2580*/  LEA R123, R189, R204, 0xc ;  /* 0x000000ccbd7b7211 */ /* 0x001fe200078e60ff */
[--C-:B------:R-:W-:Y:S02]  /*2590*/  IMAD.WIDE R90, R91, 0x4, R120.reuse ;  /* 0x000000045b5a7825 */ /* 0x100fe400078e0278 */
[----:B------:R0:W3:Y:S01]  /*25a0*/  @P5 LDG.E.EL R94, desc[UR6][R130.64] ;  /* 0x00000006825e5981 */ /* 0x0000e2000c2e1900 */
[----:B------:R-:W-:Y:S01]  /*25b0*/  CS2R R8, SRZ ;  /* 0x0000000000087805 */ /* 0x000fe2000001ff00 */
[--C-:B------:R-:W-:Y:S02]  /*25c0*/  IMAD.WIDE R86, R87, 0x4, R120.reuse ;  /* 0x0000000457567825 */ /* 0x100fe400078e0278 */
[----:B------:R0:W3:Y:S01]  /*25d0*/  @P4 LDG.E.EL R89, desc[UR6][R128.64] ;  /* 0x0000000680594981 */ /* 0x0000e2000c2e1900 */
[----:B-1----:R-:W-:Y:S01]  /*25e0*/  CS2R R10, SRZ ;  /* 0x00000000000a7805 */ /* 0x002fe2000001ff00 */
[--C-:B------:R-:W-:Y:S01]  /*25f0*/  IMAD.WIDE R126, R127, 0x4, R120.reuse ;  /* 0x000000047f7e7825 */ /* 0x100fe200078e0278 */
[-C--:B------:R-:W-:Y:S01]  /*2600*/  LEA R183, R193, R206.reuse, 0xc ;  /* 0x000000cec1b77211 */ /* 0x080fe200078e60ff */
[----:B------:R1:W3:Y:S01]  /*2610*/  @P0 LDG.E.EL R8, desc[UR6][R90.64] ;  /* 0x000000065a080981 */ /* 0x0002e2000c2e1900 */
[----:B0-----:R-:W-:Y:S01]  /*2620*/  LEA R131, R187, R206, 0xc ;  /* 0x000000cebb837211 */ /* 0x001fe200078e60ff */
[--C-:B------:R-:W-:Y:S01]  /*2630*/  IMAD.WIDE R124, R125, 0x4, R120.reuse ;  /* 0x000000047d7c7825 */ /* 0x100fe200078e0278 */
[----:B------:R-:W-:Y:S01]  /*2640*/  LEA R185, R193, R202, 0xc ;  /* 0x000000cac1b97211 */ /* 0x000fe200078e60ff */
[----:B------:R0:W3:Y:S01]  /*2650*/  @P6 LDG.E.EL R95, desc[UR6][R86.64] ;  /* 0x00000006565f6981 */ /* 0x0000e2000c2e1900 */
[----:B------:R-:W-:Y:S01]  /*2660*/  LEA R129, R191, R206, 0xc ;  /* 0x000000cebf817211 */ /* 0x000fe200078e60ff */
[----:B------:R-:W-:Y:S01]  /*2670*/  IMAD.WIDE R122, R123, 0x4, R120 ;  /* 0x000000047b7a7825 */ /* 0x000fe200078e0278 */
[----:B------:R-:W-:Y:S01]  /*2680*/  LEA R197, R187, R202, 0xc ;  /* 0x000000cabbc57211 */ /* 0x000fe200078e60ff */
[----:B------:R0:W3:Y:S01]  /*2690*/  @P3 LDG.E.EL R11, desc[UR6][R126.64] ;  /* 0x000000067e0b3981 */ /* 0x0000e2000c2e1900 */
[----:B------:R-:W-:-:S02]  /*26a0*/  MOV R85, RZ ;  /* 0x000000ff00557202 */ /* 0x000fc40000000f00 */
[----:B-1----:R-:W-:Y:S01]  /*26b0*/  CS2R R90, SRZ ;  /* 0x00000000005a7805 */ /* 0x002fe2000001ff00 */
[----:B------:R1:W3:Y:S01]  /*26c0*/  @P2 LDG.E.EL R10, desc[UR6][R124.64] ;  /* 0x000000067c0a2981 */ /* 0x0002e2000c2e1900 */
[----:B0-----:R-:W-:-:S03]  /*26d0*/  CS2R R86, SRZ ;  /* 0x0000000000567805 */ /* 0x001fc6000001ff00 */
[----:B------:R0:W3:Y:S01]  /*26e0*/  @P1 LDG.E.EL R9, desc[UR6][R122.64] ;  /* 0x000000067a091981 */ /* 0x0000e2000c2e1900 */
[--C-:B------:R-:W-:Y:S01]  /*26f0*/  IMAD.WIDE R126, R129, 0x4, R120.reuse ;  /* 0x00000004817e7825 */ /* 0x100fe200078e0278 */
[----:B------:R-:W-:Y:S01]  /*2700*/  HFMA2.MMA R186, -RZ, RZ, 0, 0 ;  /* 0x00000000ffba7435 */ /* 0x000fe200000001ff */
[-C--:B------:R-:W-:Y:S02]  /*2710*/  LEA R201, R187, R200.reuse, 0xc ;  /* 0x000000c8bbc97211 */ /* 0x080fe400078e60ff */
[--C-:B-1----:R-:W-:Y:S01]  /*2720*/  IMAD.WIDE R124, R131, 0x4, R120.reuse ;  /* 0x00000004837c7825 */ /* 0x102fe200078e0278 */
[----:B------:R-:W-:Y:S01]  /*2730*/  LEA R203, R191, R200, 0xc ;  /* 0x000000c8bfcb7211 */ /* 0x000fe200078e60ff */
[----:B------:R-:W3:Y:S01]  /*2740*/  @P4 LDG.E.EL R85, desc[UR6][R126.64] ;  /* 0x000000067e554981 */ /* 0x000ee2000c2e1900 */
[----:B------:R-:W-:Y:S01]  /*2750*/  LEA R205, R193, R198, 0xc ;  /* 0x000000c6c1cd7211 */ /* 0x000fe200078e60ff */
[----:B0-----:R-:W-:-:S04]  /*2760*/  IMAD.WIDE R122, R183, 0x4, R120 ;  /* 0x00000004b77a7825 */ /* 0x001fc800078e0278 */
[--C-:B------:R-:W-:Y:S01]  /*2770*/  IMAD.WIDE R128, R185, 0x4, R120.reuse ;  /* 0x00000004b9807825 */ /* 0x100fe200078e0278 */
[----:B------:R0:W3:Y:S03]  /*2780*/  @P6 LDG.E.EL R91, desc[UR6][R122.64] ;  /* 0x000000067a5b6981 */ /* 0x0000e6000c2e1900 */
[--C-:B------:R-:W-:Y:S01]  /*2790*/  IMAD.WIDE R130, R197, 0x4, R120.reuse ;  /* 0x00000004c5827825 */ /* 0x100fe200078e0278 */
[----:B------:R-:W-:Y:S01]  /*27a0*/  LEA R197, R191, R202, 0xc ;  /* 0x000000cabfc57211 */ /* 0x000fe200078e60ff */
[----:B------:R1:W3:Y:S01]  /*27b0*/  @P6 LDG.E.EL R87, desc[UR6][R128.64] ;  /* 0x0000000680576981 */ /* 0x0002e2000c2e1900 */
[----:B------:R-:W-:Y:S02]  /*27c0*/  CS2R R182, SRZ ;  /* 0x0000000000b67805 */ /* 0x000fe4000001ff00 */
[----:B------:R-:W-:Y:S02]  /*27d0*/  CS2R R184, SRZ ;  /* 0x0000000000b87805 */ /* 0x000fe4000001ff00 */
[----:B------:R-:W-:Y:S01]  /*27e0*/  LEA R199, R193, R200, 0xc ;  /* 0x000000c8c1c77211 */ /* 0x000fe200078e60ff */
[----:B------:R1:W3:Y:S01]  /*27f0*/  @P5 LDG.E.EL R86, desc[UR6][R130.64] ;  /* 0x0000000682565981 */ /* 0x0002e2000c2e1900 */
[----:B0-----:R-:W-:Y:S01]  /*2800*/  IMAD.WIDE R122, R197, 0x4, R120 ;  /* 0x00000004c57a7825 */ /* 0x001fe200078e0278 */
[----:B------:R-:W-:-:S02]  /*2810*/  LEA R197, R187, R198, 0xc ;  /* 0x000000c6bbc57211 */ /* 0x000fc400078e60ff */
[----:B------:R0:W3:Y:S01]  /*2820*/  @P5 LDG.E.EL R90, desc[UR6][R124.64] ;  /* 0x000000067c5a5981 */ /* 0x0000e2000c2e1900 */
[--C-:B------:R-:W-:Y:S01]  /*2830*/  IMAD.WIDE R126, R201, 0x4, R120.reuse ;  /* 0x00000004c97e7825 */ /* 0x100fe200078e0278 */
[-C--:B------:R-:W-:Y:S01]  /*2840*/  LEA R201, R193, R136.reuse, 0xc ;  /* 0x00000088c1c97211 */ /* 0x080fe200078e60ff */
[----:B------:R-:W-:Y:S01]  /*2850*/  HFMA2.MMA R190, -RZ, RZ, 0, 0 ;  /* 0x00000000ffbe7435 */ /* 0x000fe200000001ff */
[----:B------:R0:W4:Y:S01]  /*2860*/  @P4 LDG.E.EL R182, desc[UR6][R122.64] ;  /* 0x000000067ab64981 */ /* 0x000122000c2e1900 */
[--C-:B-1----:R-:W-:Y:S01]  /*2870*/  IMAD.WIDE R128, R203, 0x4, R120.reuse ;  /* 0x00000004cb807825 */ /* 0x102fe200078e0278 */
[-C--:B------:R-:W-:Y:S01]  /*2880*/  LEA R203, R187, R136.reuse, 0xc ;  /* 0x00000088bbcb7211 */ /* 0x080fe200078e60ff */
[----:B------:R-:W-:Y:S01]  /*2890*/  HFMA2.MMA R194, -RZ, RZ, 0, 0 ;  /* 0x00000000ffc27435 */ /* 0x000fe200000001ff */
[----:B------:R1:W4:Y:S01]  /*28a0*/  @P5 LDG.E.EL R184, desc[UR6][R126.64] ;  /* 0x000000067eb85981 */ /* 0x000322000c2e1900 */
[----:B------:R-:W-:Y:S01]  /*28b0*/  IMAD.WIDE R130, R205, 0x4, R120 ;  /* 0x00000004cd827825 */ /* 0x000fe200078e0278 */
[----:B------:R-:W-:-:S02]  /*28c0*/  LEA R205, R191, R136, 0xc ;  /* 0x00000088bfcd7211 */ /* 0x000fc400078e60ff */
[----:B------:R1:W5:Y:S01]  /*28d0*/  @P4 LDG.E.EL R185, desc[UR6][R128.64] ;  /* 0x0000000680b94981 */ /* 0x000362000c2e1900 */
[--C-:B0-----:R-:W-:Y:S01]  /*28e0*/  IMAD.WIDE R124, R199, 0x4, R120.reuse ;  /* 0x00000004c77c7825 */ /* 0x101fe200078e0278 */
[----:B------:R-:W-:Y:S02]  /*28f0*/  MOV R192, RZ ;  /* 0x000000ff00c07202 */ /* 0x000fe40000000f00 */
[----:B------:R0:W5:Y:S01]  /*2900*/  @P6 LDG.E.EL R186, desc[UR6][R130.64] ;  /* 0x0000000682ba6981 */ /* 0x000162000c2e1900 */
[----:B------:R-:W-:Y:S01]  /*2910*/  MOV R196, RZ ;  /* 0x000000ff00c47202 */ /* 0x000fe20000000f00 */
[--C-:B------:R-:W-:Y:S01]  /*2920*/  IMAD.WIDE R122, R197, 0x4, R120.reuse ;  /* 0x00000004c57a7825 */ /* 0x100fe200078e0278 */
[----:B------:R-:W-:Y:S01]  /*2930*/  LEA R199, R191, R198, 0xc ;  /* 0x000000c6bfc77211 */ /* 0x000fe200078e60ff */
[----:B------:R-:W-:Y:S01]  /*2940*/  HFMA2.MMA R197, -RZ, RZ, 0, 0 ;  /* 0x00000000ffc57435 */ /* 0x000fe200000001ff */
[-C--:B------:R-:W-:Y:S01]  /*2950*/  LEA R211, R137, R206.reuse, 0xc ;  /* 0x000000ce89d37211 */ /* 0x080fe200078e60ff */
[--C-:B-1----:R-:W-:Y:S01]  /*2960*/  IMAD.WIDE R126, R201, 0x4, R120.reuse ;  /* 0x00000004c97e7825 */ /* 0x102fe200078e0278 */
[----:B------:R-:W-:Y:S01]  /*2970*/  LEA R215, R135, R206, 0xc ;  /* 0x000000ce87d77211 */ /* 0x000fe200078e60ff */
[----:B------:R1:W5:Y:S02]  /*2980*/  @P6 LDG.E.EL R183, desc[UR6][R124.64] ;  /* 0x000000067cb76981 */ /* 0x000364000c2e1900 */
[--C-:B------:R-:W-:Y:S01]  /*2990*/  IMAD.WIDE R128, R203, 0x4, R120.reuse ;  /* 0x00000004cb807825 */ /* 0x100fe200078e0278 */
[----:B------:R-:W-:Y:S01]  /*29a0*/  HFMA2.MMA R203, -RZ, RZ, 0, 0 ;  /* 0x00000000ffcb7435 */ /* 0x000fe200000001ff */
[----:B------:R-:W-:Y:S01]  /*29b0*/  MOV R188, RZ ;  /* 0x000000ff00bc7202 */ /* 0x000fe20000000f00 */
[----:B------:R1:W5:Y:S01]  /*29c0*/  @P6 LDG.E.EL R192, desc[UR6][R126.64] ;  /* 0x000000067ec06981 */ /* 0x000362000c2e1900 */
[----:B0-----:R-:W-:Y:S01]  /*29d0*/  IMAD.WIDE R130, R205, 0x4, R120 ;  /* 0x00000004cd827825 */ /* 0x001fe200078e0278 */
[----:B------:R-:W-:-:S02]  /*29e0*/  LEA R207, R135, R204, 0xc ;  /* 0x000000cc87cf7211 */ /* 0x000fc400078e60ff */
[-C--:B------:R-:W-:Y:S01]  /*29f0*/  LEA R209, R195, R206.reuse, 0xc ;  /* 0x000000cec3d17211 */ /* 0x080fe200078e60ff */
[--C-:B-1----:R-:W-:Y:S01]  /*2a00*/  IMAD.WIDE R124, R199, 0x4, R120.reuse ;  /* 0x00000004c77c7825 */ /* 0x102fe200078e0278 */
[----:B------:R0:W5:Y:S01]  /*2a10*/  @P4 LDG.E.EL R196, desc[UR6][R130.64] ;  /* 0x0000000682c44981 */ /* 0x000162000c2e1900 */
[----:B------:R-:W-:Y:S01]  /*2a20*/  LEA R213, R189, R206, 0xc ;  /* 0x000000cebdd57211 */ /* 0x000fe200078e60ff */
[----:B------:R-:W-:Y:S01]  /*2a30*/  HFMA2.MMA R199, -RZ, RZ, 0, 0 ;  /* 0x00000000ffc77435 */ /* 0x000fe200000001ff */
[----:B------:R-:W-:Y:S01]  /*2a40*/  LEA R219, R195, R200, 0xc ;  /* 0x000000c8c3db7211 */ /* 0x000fe200078e60ff */
[--C-:B------:R-:W-:Y:S01]  /*2a50*/  IMAD.WIDE R126, R211, 0x4, R120.reuse ;  /* 0x00000004d37e7825 */ /* 0x100fe200078e0278 */
[----:B------:R1:W5:Y:S01]  /*2a60*/  @P5 LDG.E.EL R188, desc[UR6][R122.64] ;  /* 0x000000067abc5981 */ /* 0x000362000c2e1900 */
[----:B------:R-:W-:Y:S02]  /*2a70*/  MOV R205, RZ ;  /* 0x000000ff00cd7202 */ /* 0x000fe40000000f00 */
[----:B------:R-:W-:Y:S01]  /*2a80*/  MOV R201, RZ ;  /* 0x000000ff00c97202 */ /* 0x000fe20000000f00 */
[----:B------:R1:W5:Y:S01]  /*2a90*/  @P4 LDG.E.EL R190, desc[UR6][R124.64] ;  /* 0x000000067cbe4981 */ /* 0x000362000c2e1900 */
[----:B0-----:R-:W-:Y:S01]  /*2aa0*/  IMAD.WIDE R130, R215, 0x4, R120 ;  /* 0x00000004d7827825 */ /* 0x001fe200078e0278 */
[----:B------:R-:W-:-:S02]  /*2ab0*/  LEA R215, R189, R202, 0xc ;  /* 0x000000cabdd77211 */ /* 0x000fc400078e60ff */
[----:B------:R0:W5:Y:S01]  /*2ac0*/  @P5 LDG.E.EL R194, desc[UR6][R128.64] ;  /* 0x0000000680c25981 */ /* 0x000162000c2e1900 */
[-C--:B------:R-:W-:Y:S01]  /*2ad0*/  LEA R217, R135, R202.reuse, 0xc ;  /* 0x000000ca87d97211 */ /* 0x080fe200078e60ff */
[--C-:B-1----:R-:W-:Y:S01]  /*2ae0*/  IMAD.WIDE R122, R207, 0x4, R120.reuse ;  /* 0x00000004cf7a7825 */ /* 0x102fe200078e0278 */
[----:B------:R-:W-:Y:S01]  /*2af0*/  CS2R R206, SRZ ;  /* 0x0000000000ce7805 */ /* 0x000fe2000001ff00 */
[----:B------:R1:W5:Y:S02]  /*2b00*/  @P2 LDG.E.EL R203, desc[UR6][R126.64] ;  /* 0x000000067ecb2981 */ /* 0x000364000c2e1900 */
[--C-:B------:R-:W-:Y:S01]  /*2b10*/  IMAD.WIDE R124, R209, 0x4, R120.reuse ;  /* 0x00000004d17c7825 */ /* 0x100fe200078e0278 */
[-C--:B------:R-:W-:Y:S01]  /*2b20*/  LEA R211, R195, R202.reuse, 0xc ;  /* 0x000000cac3d37211 */ /* 0x080fe200078e60ff */
[----:B------:R1:W5:Y:S02]  /*2b30*/  @P0 LDG.E.EL R197, desc[UR6][R130.64] ;  /* 0x0000000682c50981 */ /* 0x000364000c2e1900 */
[--C-:B0-----:R-:W-:Y:S01]  /*2b40*/  IMAD.WIDE R128, R213, 0x4, R120.reuse ;  /* 0x00000004d5807825 */ /* 0x101fe200078e0278 */
[C---:B------:R-:W-:Y:S01]  /*2b50*/  LEA R213, R137.reuse, R202, 0xc ;  /* 0x000000ca89d57211 */ /* 0x040fe200078e60ff */
[----:B------:R-:W-:Y:S01]  /*2b60*/  HFMA2.MMA R202, -RZ, RZ, 0, 0 ;  /* 0x00000000ffca7435 */ /* 0x000fe200000001ff */
[----:B------:R-:W-:Y:S01]  /*2b70*/  LEA R223, R137, R198, 0xc ;  /* 0x000000c689df7211 */ /* 0x000fe200078e60ff */
[--C-:B-1----:R-:W-:Y:S01]  /*2b80*/  IMAD.WIDE R126, R215, 0x4, R120.reuse ;  /* 0x00000004d77e7825 */ /* 0x102fe200078e0278 */
[----:B------:R0:W5:Y:S03]  /*2b90*/  @P3 LDG.E.EL R205, desc[UR6][R124.64] ;  /* 0x000000067ccd3981 */ /* 0x000166000c2e1900 */
[----:B------:R-:W-:Y:S01]  /*2ba0*/  IMAD.WIDE R130, R219, 0x4, R120 ;  /* 0x00000004db827825 */ /* 0x000fe200078e0278 */
[----:B------:R-:W-:Y:S01]  /*2bb0*/  LEA R219, R135, R200, 0xc ;  /* 0x000000c887db7211 */ /* 0x000fe200078e60ff */
[----:B------:R1:W5:Y:S01]  /*2bc0*/  @P1 LDG.E.EL R201, desc[UR6][R128.64] ;  /* 0x0000000680c91981 */ /* 0x000362000c2e1900 */
[----:B------:R-:W-:-:S02]  /*2bd0*/  CS2R R208, SRZ ;  /* 0x0000000000d07805 */ /* 0x000fc4000001ff00 */
[----:B------:R-:W-:Y:S01]  /*2be0*/  MOV R204, RZ ;  /* 0x000000ff00cc7202 */ /* 0x000fe20000000f00 */
[----:B------:R1:W5:Y:S01]  /*2bf0*/  @P0 LDG.E.EL R199, desc[UR6][R122.64] ;  /* 0x000000067ac70981 */ /* 0x000362000c2e1900 */
[--C-:B0-----:R-:W-:Y:S01]  /*2c00*/  IMAD.WIDE R124, R213, 0x4, R120.reuse ;  /* 0x00000004d57c7825 */ /* 0x101fe200078e0278 */
[-C--:B------:R-:W-:Y:S02]  /*2c10*/  LEA R215, R137, R200.reuse, 0xc ;  /* 0x000000c889d77211 */ /* 0x080fe400078e60ff */
[----:B------:R0:W5:Y:S01]  /*2c20*/  @P1 LDG.E.EL R207, desc[UR6][R126.64] ;  /* 0x000000067ecf1981 */ /* 0x000162000c2e1900 */
[--C-:B-1----:R-:W-:Y:S01]  /*2c30*/  IMAD.WIDE R128, R217, 0x4, R120.reuse ;  /* 0x00000004d9807825 */ /* 0x102fe200078e0278 */
[----:B------:R-:W-:Y:S02]  /*2c40*/  LEA R217, R189, R200, 0xc ;  /* 0x000000c8bdd97211 */ /* 0x000fe400078e60ff */
[----:B------:R1:W5:Y:S01]  /*2c50*/  @P3 LDG.E.EL R206, desc[UR6][R130.64] ;  /* 0x0000000682ce3981 */ /* 0x000362000c2e1900 */
[----:B------:R-:W-:Y:S01]  /*2c60*/  LEA R221, R195, R198, 0xc ;  /* 0x000000c6c3dd7211 */ /* 0x000fe200078e60ff */
[--C-:B------:R-:W-:Y:S01]  /*2c70*/  IMAD.WIDE R122, R211, 0x4, R120.reuse ;  /* 0x00000004d37a7825 */ /* 0x100fe200078e0278 */
[----:B------:R-:W-:Y:S01]  /*2c80*/  CS2R R212, SRZ ;  /* 0x0000000000d47805 */ /* 0x000fe2000001ff00 */
[----:B------:R1:W5:Y:S02]  /*2c90*/  @P2 LDG.E.EL R208, desc[UR6][R124.64] ;  /* 0x000000067cd02981 */ /* 0x000364000c2e1900 */
[----:B0-----:R-:W-:-:S02]  /*2ca0*/  IMAD.WIDE R126, R219, 0x4, R120 ;  /* 0x00000004db7e7825 */ /* 0x001fc400078e0278 */
[----:B------:R0:W5:Y:S02]  /*2cb0*/  @P0 LDG.E.EL R204, desc[UR6][R128.64] ;  /* 0x0000000680cc0981 */ /* 0x000164000c2e1900 */
[--C-:B-1----:R-:W-:Y:S01]  /*2cc0*/  IMAD.WIDE R130, R223, 0x4, R120.reuse ;  /* 0x00000004df827825 */ /* 0x102fe200078e0278 */
[----:B------:R-:W-:Y:S01]  /*2cd0*/  LEA R223, R195, R136, 0xc ;  /* 0x00000088c3df7211 */ /* 0x000fe200078e60ff */
[----:B------:R1:W5:Y:S01]  /*2ce0*/  @P3 LDG.E.EL R209, desc[UR6][R122.64] ;  /* 0x000000067ad13981 */ /* 0x000362000c2e1900 */
[----:B------:R-:W-:Y:S01]  /*2cf0*/  CS2R R210, SRZ ;  /* 0x0000000000d27805 */ /* 0x000fe2000001ff00 */
[--C-:B------:R-:W-:Y:S01]  /*2d00*/  IMAD.WIDE R124, R217, 0x4, R120.reuse ;  /* 0x00000004d97c7825 */ /* 0x100fe200078e0278 */
[----:B------:R-:W-:Y:S01]  /*2d10*/  CS2R R216, SRZ ;  /* 0x0000000000d87805 */ /* 0x000fe2000001ff00 */
[----:B------:R1:W5:Y:S01]  /*2d20*/  @P0 LDG.E.EL R202, desc[UR6][R126.64] ;  /* 0x000000067eca0981 */ /* 0x000362000c2e1900 */
[-C--:B------:R-:W-:Y:S01]  /*2d30*/  LEA R219, R189, R198.reuse, 0xc ;  /* 0x000000c6bddb7211 */ /* 0x080fe200078e60ff */
[--C-:B0-----:R-:W-:Y:S01]  /*2d40*/  IMAD.WIDE R128, R221, 0x4, R120.reuse ;  /* 0x00000004dd807825 */ /* 0x101fe200078e0278 */
[----:B------:R-:W-:Y:S01]  /*2d50*/  LEA R221, R135, R198, 0xc ;  /* 0x000000c687dd7211 */ /* 0x000fe200078e60ff */
[----:B------:R0:W5:Y:S01]  /*2d60*/  @P1 LDG.E.EL R212, desc[UR6][R124.64] ;  /* 0x000000067cd41981 */ /* 0x000162000c2e1900 */
[-C--:B------:R-:W-:Y:S01]  /*2d70*/  LEA R225, R137, R136.reuse, 0xc ;  /* 0x0000008889e17211 */ /* 0x080fe200078e60ff */
[--C-:B-1----:R-:W-:Y:S01]  /*2d80*/  IMAD.WIDE R122, R215, 0x4, R120.reuse ;  /* 0x00000004d77a7825 */ /* 0x102fe200078e0278 */
[----:B------:R-:W-:Y:S01]  /*2d90*/  LEA R227, R189, R136, 0xc ;  /* 0x00000088bde37211 */ /* 0x000fe200078e60ff */
[----:B------:R1:W5:Y:S01]  /*2da0*/  @P3 LDG.E.EL R211, desc[UR6][R128.64] ;  /* 0x0000000680d33981 */ /* 0x000362000c2e1900 */
[-C--:B------:R-:W-:Y:S01]  /*2db0*/  LEA R191, R191, R134.reuse, 0xc ;  /* 0x00000086bfbf7211 */ /* 0x080fe200078e60ff */
[--C-:B------:R-:W-:Y:S01]  /*2dc0*/  IMAD.WIDE R126, R223, 0x4, R120.reuse ;  /* 0x00000004df7e7825 */ /* 0x100fe200078e0278 */
[----:B------:R-:W-:Y:S01]  /*2dd0*/  MOV R200, RZ ;  /* 0x000000ff00c87202 */ /* 0x000fe20000000f00 */
[----:B------:R1:W5:Y:S01]  /*2de0*/  @P2 LDG.E.EL R213, desc[UR6][R122.64] ;  /* 0x000000067ad52981 */ /* 0x000362000c2e1900 */
[----:B------:R-:W-:Y:S01]  /*2df0*/  CS2R R214, SRZ ;  /* 0x0000000000d67805 */ /* 0x000fe2000001ff00 */
[--C-:B0-----:R-:W-:Y:S01]  /*2e00*/  IMAD.WIDE R124, R221, 0x4, R120.reuse ;  /* 0x00000004dd7c7825 */ /* 0x101fe200078e0278 */
[----:B------:R-:W-:Y:S01]  /*2e10*/  LEA R137, R137, R134, 0xc ;  /* 0x0000008689897211 */ /* 0x000fe200078e60ff */
[----:B------:R0:W5:Y:S01]  /*2e20*/  @P2 LDG.E.EL R210, desc[UR6][R130.64] ;  /* 0x0000000682d22981 */ /* 0x000162000c2e1900 */
[----:B------:R-:W-:Y:S01]  /*2e30*/  LEA R221, R135, R136, 0xc ;  /* 0x0000008887dd7211 */ /* 0x000fe200078e60ff */
[--C-:B-1----:R-:W-:Y:S01]  /*2e40*/  IMAD.WIDE R128, R225, 0x4, R120.reuse ;  /* 0x00000004e1807825 */ /* 0x102fe200078e0278 */
[-C--:B------:R-:W-:Y:S01]  /*2e50*/  LEA R193, R193, R134.reuse, 0xc ;  /* 0x00000086c1c17211 */ /* 0x080fe200078e60ff */
[----:B------:R1:W5:Y:S01]  /*2e60*/  @P3 LDG.E.EL R216, desc[UR6][R126.64] ;  /* 0x000000067ed83981 */ /* 0x000362000c2e1900 */
[-C--:B------:R-:W-:Y:S01]  /*2e70*/  LEA R187, R187, R134.reuse, 0xc ;  /* 0x00000086bbbb7211 */ /* 0x080fe200078e60ff */
[--C-:B------:R-:W-:Y:S01]  /*2e80*/  IMAD.WIDE R122, R219, 0x4, R120.reuse ;  /* 0x00000004db7a7825 */ /* 0x100fe200078e0278 */
[-C--:B------:R-:W-:Y:S01]  /*2e90*/  LEA R195, R195, R134.reuse, 0xc ;  /* 0x00000086c3c37211 */ /* 0x080fe200078e60ff */
[----:B------:R1:W5:Y:S01]  /*2ea0*/  @P0 LDG.E.EL R200, desc[UR6][R124.64] ;  /* 0x000000067cc80981 */ /* 0x000362000c2e1900 */
[----:B------:R-:W-:Y:S01]  /*2eb0*/  LEA R223, R189, R134, 0xc ;  /* 0x00000086bddf7211 */ /* 0x000fe200078e60ff */
[----:B0-----:R-:W-:-:S02]  /*2ec0*/  IMAD.WIDE R130, R227, 0x4, R120 ;  /* 0x00000004e3827825 */ /* 0x001fc400078e0278 */
[----:B------:R-:W5:Y:S02]  /*2ed0*/  @P2 LDG.E.EL R215, desc[UR6][R128.64] ;  /* 0x0000000680d72981 */ /* 0x000f64000c2e1900 */
[--C-:B-1----:R-:W-:Y:S01]  /*2ee0*/  IMAD.WIDE R126, R191, 0x4, R120.reuse ;  /* 0x00000004bf7e7825 */ /* 0x102fe200078e0278 */
[----:B------:R-:W-:Y:S01]  /*2ef0*/  LEA R191, R135, R134, 0xc ;  /* 0x0000008687bf7211 */ /* 0x000fe200078e60ff */
[----:B------:R0:W5:Y:S01]  /*2f00*/  @P1 LDG.E.EL R217, desc[UR6][R122.64] ;  /* 0x000000067ad91981 */ /* 0x000162000c2e1900 */
[----:B------:R-:W-:Y:S01]  /*2f10*/  CS2R R218, SRZ ;  /* 0x0000000000da7805 */ /* 0x000fe2000001ff00 */
[--C-:B------:R-:W-:Y:S02]  /*2f20*/  IMAD.WIDE R134, R137, 0x4, R120.reuse ;  /* 0x0000000489867825 */ /* 0x100fe400078e0278 */
[----:B------:R1:W5:Y:S02]  /*2f30*/  @P1 LDG.E.EL R214, desc[UR6][R130.64] ;  /* 0x0000000682d61981 */ /* 0x000364000c2e1900 */
[----:B------:R-:W-:Y:S01]  /*2f40*/  IMAD.WIDE R124, R187, 0x4, R120 ;  /* 0x00000004bb7c7825 */ /* 0x000fe200078e0278 */
[----:B------:R-:W-:-:S03]  /*2f50*/  HFMA2.MMA R198, -RZ, RZ, 0, 0 ;  /* 0x00000000ffc67435 */ /* 0x000fc600000001ff */
[----:B0-----:R-:W-:Y:S01]  /*2f60*/  IMAD.WIDE R122, R193, 0x4, R120 ;  /* 0x00000004c17a7825 */ /* 0x001fe200078e0278 */
[----:B------:R-:W-:-:S03]  /*2f70*/  HFMA2.MMA R189, -RZ, RZ, 0, 0 ;  /* 0x00000000ffbd7435 */ /* 0x000fc600000001ff */
[--C-:B------:R-:W-:Y:S01]  /*2f80*/  IMAD.WIDE R128, R221, 0x4, R120.reuse ;  /* 0x00000004dd807825 */ /* 0x100fe200078e0278 */
[----:B------:R0:W5:Y:S03]  /*2f90*/  @P6 LDG.E.EL R219, desc[UR6][R122.64] ;  /* 0x000000067adb6981 */ /* 0x000166000c2e1900 */
[----:B-1----:R-:W-:-:S04]  /*2fa0*/  IMAD.WIDE R130, R195, 0x4, R120 ;  /* 0x00000004c3827825 */ /* 0x002fc800078e0278 */
[--C-:B------:R-:W-:Y:S01]  /*2fb0*/  IMAD.WIDE R136, R223, 0x4, R120.reuse ;  /* 0x00000004df887825 */ /* 0x100fe200078e0278 */
[----:B------:R-:W-:Y:S01]  /*2fc0*/  MOV R220, RZ ;  /* 0x000000ff00dc7202 */ /* 0x000fe20000000f00 */
[----:B------:R-:W5:Y:S02]  /*2fd0*/  @P0 LDG.E.EL R218, desc[UR6][R128.64] ;  /* 0x0000000680da0981 */ /* 0x000f64000c2e1900 */
[----:B------:R-:W-:Y:S01]  /*2fe0*/  IMAD.WIDE R120, R191, 0x4, R120 ;  /* 0x00000004bf787825 */ /* 0x000fe200078e0278 */
[----:B------:R-:W-:Y:S01]  /*2ff0*/  HFMA2.MMA R191, -RZ, RZ, 0, 0 ;  /* 0x00000000ffbf7435 */ /* 0x000fe200000001ff */
[----:B------:R-:W-:Y:S01]  /*3000*/  MOV R187, RZ ;  /* 0x000000ff00bb7202 */ /* 0x000fe20000000f00 */
[----:B------:R-:W5:Y:S01]  /*3010*/  @P5 LDG.E.EL R198, desc[UR6][R124.64] ;  /* 0x000000067cc65981 */ /* 0x000f62000c2e1900 */
[----:B0-----:R-:W-:-:S03]  /*3020*/  MOV R122, RZ ;  /* 0x000000ff007a7202 */ /* 0x001fc60000000f00 */
[----:B------:R-:W5:Y:S04]  /*3030*/  @P4 LDG.E.EL R220, desc[UR6][R126.64] ;  /* 0x000000067edc4981 */ /* 0x000f68000c2e1900 */
[----:B------:R-:W5:Y:S04]  /*3040*/  @P3 LDG.E.EL R189, desc[UR6][R130.64] ;  /* 0x0000000682bd3981 */ /* 0x000f68000c2e1900 */
[----:B------:R-:W5:Y:S04]  /*3050*/  @P2 LDG.E.EL R187, desc[UR6][R134.64] ;  /* 0x0000000686bb2981 */ /* 0x000f68000c2e1900 */
[----:B------:R-:W5:Y:S04]  /*3060*/  @P1 LDG.E.EL R191, desc[UR6][R136.64] ;  /* 0x0000000688bf1981 */ /* 0x000f68000c2e1900 */
[----:B------:R0:W5:Y:S01]  /*3070*/  @P0 LDG.E.EL R122, desc[UR6][R120.64] ;  /* 0x00000006787a0981 */ /* 0x000162000c2e1900 */
[----:B------:R-:W-:Y:S01]  /*3080*/  FADD R180, R180, R177 ;  /* 0x000000b1b4b47221 */ /* 0x000fe20000000000 */
[----:B--2---:R-:W-:Y:S01]  /*3090*/  FADD R181, R181, R178 ;  /* 0x000000b2b5b57221 */ /* 0x004fe20000000000 */
[----:B------:R-:W-:Y:S01]  /*30a0*/  FADD R176, R176, R173 ;  /* 0x000000adb0b07221 */ /* 0x000fe20000000000 */
[----:B------:R-:W-:Y:S01]  /*30b0*/  FADD R78, R81, R78 ;  /* 0x0000004e514e7221 */ /* 0x000fe20000000000 */
[----:B------:R-:W-:Y:S01]  /*30c0*/  FADD R77, R80, R77 ;  /* 0x0000004d504d7221 */ /* 0x000fe20000000000 */
[----:B------:R-:W-:Y:S01]  /*30d0*/  FADD R76, R79, R76 ;  /* 0x0000004c4f4c7221 */ /* 0x000fe20000000000 */
[----:B------:R-:W-:Y:S01]  /*30e0*/  FADD R75, R75, R72 ;  /* 0x000000484b4b7221 */ /* 0x000fe20000000000 */
[----:B0-----:R-:W-:Y:S01]  /*30f0*/  FADD R120, R4, R179 ;  /* 0x000000b304787221 */ /* 0x001fe20000000000 */
[----:B------:R-:W-:Y:S01]  /*3100*/  FADD R5, R180, R5 ;  /* 0x00000005b4057221 */ /* 0x000fe20000000000 */
        /* <DEDUP_REMOVED lines=95> */
[----:B------:R-:W0:Y:S01]  /*3700*/  S2R R123, SR_TID.X ;  /* 0x00000000007b7919 */ /* 0x000e220000002100 */
        /* <DEDUP_REMOVED lines=15> */
[----:B---3--:R-:W-:Y:S01]  /*3800*/  FADD R75, R75, R16 ;  /* 0x000000104b4b7221 */ /* 0x008fe20000000000 */
[----:B------:R-:W-:Y:S01]  /*3810*/  FADD R5, R5, R104 ;  /* 0x0000006805057221 */ /* 0x000fe20000000000 */
[----:B------:R-:W-:Y:S01]  /*3820*/  FADD R120, R120, R103 ;  /* 0x0000006778787221 */ /* 0x000fe20000000000 */
[----:B------:R-:W-:Y:S01]  /*3830*/  FADD R181, R181, R102 ;  /* 0x00000066b5b57221 */ /* 0x000fe20000000000 */
[----:B------:R-:W-:Y:S01]  /*3840*/  FADD R176, R176, R97 ;  /* 0x00000061b0b07221 */ /* 0x000fe20000000000 */
[----:B------:R-:W-:Y:S01]  /*3850*/  FADD R78, R78, R19 ;  /* 0x000000134e4e7221 */ /* 0x000fe20000000000 */
[----:B------:R-:W-:Y:S01]  /*3860*/  FADD R77, R77, R18 ;  /* 0x000000124d4d7221 */ /* 0x000fe20000000000 */
[----:B----4-:R-:W-:Y:S01]  /*3870*/  FADD R76, R76, R17 ;  /* 0x000000114c4c7221 */ /* 0x010fe20000000000 */
[----:B------:R-:W-:Y:S01]  /*3880*/  FADD R75, R75, R12 ;  /* 0x0000000c4b4b7221 */ /* 0x000fe20000000000 */
[----:B------:R-:W1:Y:S01]  /*3890*/  S2UR UR5, SR_CgaCtaId ;  /* 0x00000000000579c3 */ /* 0x000e620000008800 */
[----:B------:R-:W-:Y:S01]  /*38a0*/  FADD R5, R5, R100 ;  /* 0x0000006405057221 */ /* 0x000fe20000000000 */
[----:B-----5:R-:W-:Y:S01]  /*38b0*/  FADD R120, R120, R99 ;  /* 0x0000006378787221 */ /* 0x020fe20000000000 */
        /* <DEDUP_REMOVED lines=25> */
[----:B0-----:R-:W-:Y:S01]  /*3a50*/  SHF.R.U32.HI R125, RZ, 0x6, R123 ;  /* 0x00000006ff7d7819 */ /* 0x001fe2000001167b */
[----:B------:R-:W-:Y:S01]  /*3a60*/  UMOV UR4, 0x400 ;  /* 0x0000040000047882 */ /* 0x000fe20000000000 */
[----:B------:R-:W-:Y:S01]  /*3a70*/  SHF.L.U32 R124, R123, 0x4, RZ ;  /* 0x000000047b7c7819 */ /* 0x000fe200000006ff */
[----:B------:R-:W-:Y:S01]  /*3a80*/  FADD R83, R84, R83 ;  /* 0x0000005354537221 */ /* 0x000fe20000000000 */
[----:B------:R-:W-:Y:S01]  /*3a90*/  FADD R203, R10, R203 ;  /* 0x000000cb0acb7221 */ /* 0x000fe20000000000 */
[----:B------:R-:W-:Y:S01]  /*3aa0*/  FADD R78, R78, R205 ;  /* 0x000000cd4e4e7221 */ /* 0x000fe20000000000 */
[----:B------:R-:W-:Y:S01]  /*3ab0*/  FADD R76, R76, R201 ;  /* 0x000000c94c4c7221 */ /* 0x000fe20000000000 */
[----:B------:R-:W-:-:S04]  /*3ac0*/  FADD R8, R8, R199 ;  /* 0x000000c708087221 */ /* 0x000fc80000000000 */
[----:B------:R-:W-:Y:S01]  /*3ad0*/  FADD R197, R8, R197 ;  /* 0x000000c508c57221 */ /* 0x000fe20000000000 */
[----:B------:R-:W-:Y:S01]  /*3ae0*/  FADD R207, R76, R207 ;  /* 0x000000cf4ccf7221 */ /* 0x000fe20000000000 */
[----:B------:R-:W-:Y:S02]  /*3af0*/  FADD R208, R203, R208 ;  /* 0x000000d0cbd07221 */ /* 0x000fe40000000000 */
[----:B------:R-:W-:Y:S01]  /*3b00*/  FADD R197, R197, R204 ;  /* 0x000000ccc5c57221 */ /* 0x000fe20000000000 */
[----:B------:R-:W-:-:S04]  /*3b10*/  FADD R209, R78, R209 ;  /* 0x000000d14ed17221 */ /* 0x000fc80000000000 */
        /* <DEDUP_REMOVED lines=8> */
[----:B-1----:R-:W-:-:S03]  /*3ba0*/  UPRMT UR4, UR5, 0x654, UR4 ;  /* 0x0000065405047896 */ /* 0x002fc60008000004 */
[----:B------:R-:W-:Y:S01]  /*3bb0*/  FADD R210, R213, R210 ;  /* 0x000000d2d5d27221 */ /* 0x000fe20000000000 */
[----:B------:R-:W-:Y:S01]  /*3bc0*/  SGXT.U32 R125, R125, 0x1 ;  /* 0x000000017d7d781a */ /* 0x000fe20000000000 */
[----:B------:R-:W-:Y:S01]  /*3bd0*/  FADD R83, R83, R82 ;  /* 0x0000005253537221 */ /* 0x000fe20000000000 */
[----:B------:R-:W-:Y:S01]  /*3be0*/  LOP3.LUT R124, R124, 0x3f0, RZ, 0xc0, !PT ;  /* 0x000003f07c7c7812 */ /* 0x000fe200078ec0ff */
[----:B------:R-:W-:Y:S01]  /*3bf0*/  FADD R192, R183, R192 ;  /* 0x000000c0b7c07221 */ /* 0x000fe20000000000 */
[----:B------:R-:W-:Y:S01]  /*3c00*/  FADD R197, R197, R200 ;  /* 0x000000c8c5c57221 */ /* 0x000fe20000000000 */
[----:B------:R-:W-:Y:S01]  /*3c10*/  FADD R181, R181, R194 ;  /* 0x000000c2b5b57221 */ /* 0x000fe20000000000 */
[----:B------:R-:W-:Y:S01]  /*3c20*/  FADD R185, R185, R196 ;  /* 0x000000c4b9b97221 */ /* 0x000fe20000000000 */
[----:B------:R-:W-:Y:S01]  /*3c30*/  FADD R216, R211, R216 ;  /* 0x000000d8d3d87221 */ /* 0x000fe20000000000 */
[----:B------:R-:W-:Y:S01]  /*3c40*/  FADD R210, R210, R215 ;  /* 0x000000d7d2d27221 */ /* 0x000fe20000000000 */
[----:B------:R-:W-:Y:S01]  /*3c50*/  FADD R217, R212, R217 ;  /* 0x000000d9d4d97221 */ /* 0x000fe20000000000 */
[----:B------:R-:W-:-:S03]  /*3c60*/  LOP3.LUT R125, R124, R125, RZ, 0xfc, !PT ;  /* 0x0000007d7c7d7212 */ /* 0x000fc600078efcff */
[----:B------:R-:W-:Y:S01]  /*3c70*/  FADD R214, R217, R214 ;  /* 0x000000d6d9d67221 */ /* 0x000fe20000000000 */
[----:B------:R-:W-:Y:S01]  /*3c80*/  IADD3 R124, R124, UR4, RZ ;  /* 0x000000047c7c7c10 */ /* 0x000fe2000fffe0ff */
[----:B------:R-:W-:-:S03]  /*3c90*/  FADD R6, R83, R6 ;  /* 0x0000000653067221 */ /* 0x000fc60000000000 */
[----:B------:R-:W-:Y:S01]  /*3ca0*/  LEA R4, R125, R124, 0x2 ;  /* 0x0000007c7d047211 */ /* 0x000fe200078e10ff */
[----:B------:R-:W-:Y:S01]  /*3cb0*/  FMUL R5, R6, 0.039999999105930328369 ;  /* 0x3d23d70a06057820 */ /* 0x000fe20000400000 */
[----:B------:R-:W-:Y:S01]  /*3cc0*/  FADD R192, R192, R219 ;  /* 0x000000dbc0c07221 */ /* 0x000fe20000000000 */
[----:B------:R-:W-:-:S03]  /*3cd0*/  FADD R197, R197, R218 ;  /* 0x000000dac5c57221 */ /* 0x000fc60000000000 */
[----:B------:R-:W-:Y:S01]  /*3ce0*/  FMUL R7, R192, 0.039999999105930328369 ;  /* 0x3d23d70ac0077820 */ /* 0x000fe20000400000 */
[----:B------:R-:W-:Y:S01]  /*3cf0*/  FADD R181, R181, R198 ;  /* 0x000000c6b5b57221 */ /* 0x000fe20000000000 */
[----:B------:R-:W-:Y:S01]  /*3d00*/  FADD R185, R185, R220 ;  /* 0x000000dcb9b97221 */ /* 0x000fe20000000000 */
[----:B------:R-:W-:Y:S01]  /*3d10*/  FADD R189, R216, R189 ;  /* 0x000000bdd8bd7221 */ /* 0x000fe20000000000 */
[----:B------:R-:W-:Y:S01]  /*3d20*/  FADD R187, R210, R187 ;  /* 0x000000bbd2bb7221 */ /* 0x000fe20000000000 */
[----:B------:R-:W-:Y:S01]  /*3d30*/  FADD R191, R214, R191 ;  /* 0x000000bfd6bf7221 */ /* 0x000fe20000000000 */
[----:B------:R-:W-:Y:S01]  /*3d40*/  FADD R122, R197, R122 ;  /* 0x0000007ac57a7221 */ /* 0x000fe20000000000 */
[----:B------:R-:W-:Y:S01]  /*3d50*/  FMUL R181, R181, 0.039999999105930328369 ;  /* 0x3d23d70ab5b57820 */ /* 0x000fe20000400000 */
[----:B------:R-:W-:Y:S01]  /*3d60*/  FMUL R185, R185, 0.039999999105930328369 ;  /* 0x3d23d70ab9b97820 */ /* 0x000fe20000400000 */
[----:B------:R-:W-:Y:S01]  /*3d70*/  FMUL R189, R189, 0.039999999105930328369 ;  /* 0x3d23d70abdbd7820 */ /* 0x000fe20000400000 */
[----:B------:R-:W-:Y:S01]  /*3d80*/  FMUL R187, R187, 0.039999999105930328369 ;  /* 0x3d23d70abbbb7820 */ /* 0x000fe20000400000 */
[----:B------:R-:W-:Y:S01]  /*3d90*/  FMUL R191, R191, 0.039999999105930328369 ;  /* 0x3d23d70abfbf7820 */ /* 0x000fe20000400000 */
[----:B------:R-:W-:Y:S01]  /*3da0*/  FMUL R9, R122, 0.039999999105930328369 ;  /* 0x3d23d70a7a097820 */ /* 0x000fe20000400000 */
[----:B------:R-:W-:Y:S04]  /*3db0*/  STS [R4], R5 ;  /* 0x0000000504007388 */ /* 0x000fe80000000800 */
[----:B------:R0:W-:Y:S04]  /*3dc0*/  STS [R4+0x8], R7 ;  /* 0x0000080704007388 */ /* 0x0001e80000000800 */
[----:B------:R-:W-:Y:S04]  /*3dd0*/  STS [R4+0x10], R181 ;  /* 0x000010b504007388 */ /* 0x000fe80000000800 */
[----:B------:R-:W-:Y:S04]  /*3de0*/  STS [R4+0x18], R185 ;  /* 0x000018b904007388 */ /* 0x000fe80000000800 */
[----:B------:R-:W-:Y:S04]  /*3df0*/  STS [R4+0x20], R189 ;  /* 0x000020bd04007388 */ /* 0x000fe80000000800 */
[----:B------:R-:W-:Y:S04]  /*3e00*/  STS [R4+0x28], R187 ;  /* 0x000028bb04007388 */ /* 0x000fe80000000800 */
[----:B------:R-:W-:Y:S04]  /*3e10*/  STS [R4+0x30], R191 ;  /* 0x000030bf04007388 */ /* 0x000fe80000000800 */
[----:B------:R1:W-:Y:S01]  /*3e20*/  STS [R4+0x38], R9 ;  /* 0x0000380904007388 */ /* 0x0003e20000000800 */
[C---:B------:R-:W-:Y:S01]  /*3e30*/  SHF.L.U32 R8, R123.reuse, 0x2, RZ ;  /* 0x000000027b087819 */ /* 0x040fe200000006ff */
[----:B0-----:R-:W0:Y:S01]  /*3e40*/  LDC.64 R6, c[0x0][0x218] ;  /* 0x00008600ff067b82 */ /* 0x001e220000000a00 */
[----:B------:R-:W-:-:S02]  /*3e50*/  LOP3.LUT R123, R123, 0x7c, RZ, 0xc0, !PT ;  /* 0x0000007c7b7b7812 */ /* 0x000fc400078ec0ff */
[----:B------:R-:W-:Y:S02]  /*3e60*/  LOP3.LUT R8, R8, 0x1fc, RZ, 0xc0, !PT ;  /* 0x000001fc08087812 */ /* 0x000fe400078ec0ff */
[----:B------:R-:W-:-:S04]  /*3e70*/  LEA R123, R123, UR4, 0x2 ;  /* 0x000000047b7b7c11 */ /* 0x000fc8000f8e10ff */
[----:B------:R-:W-:Y:S01]  /*3e80*/  LEA R123, R8, R123, 0x2 ;  /* 0x0000007b087b7211 */ /* 0x000fe200078e10ff */
[----:B------:R-:W-:Y:S01]  /*3e90*/  BAR.SYNC.DEFER_BLOCKING 0x0 ;  /* 0x0000000000007b1d */ /* 0x000fe20000010000 */
[----:B------:R-:W-:Y:S02]  /*3ea0*/  SHF.L.U32 R5, R3, 0x2, RZ ;  /* 0x0000000203057819 */ /* 0x000fe400000006ff */
[----:B------:R-:W-:Y:S02]  /*3eb0*/  SHF.R.U32.HI R3, RZ, 0x2, R3 ;  /* 0x00000002ff037819 */ /* 0x000fe40000011603 */
[----:B------:R-:W-:Y:S02]  /*3ec0*/  LOP3.LUT R5, R0, 0xc, R5, 0xf8, !PT ;  /* 0x0000000c00057812 */ /* 0x000fe400078ef805 */
[----:B------:R-:W-:Y:S01]  /*3ed0*/  SGXT.U32 R3, R3, 0x5 ;  /* 0x000000050303781a */ /* 0x000fe20000000000 */
[----:B------:R-:W2:Y:S01]  /*3ee0*/  LDS.128 R120, [R123] ;  /* 0x000000007b787984 */ /* 0x000ea20000000c00 */
[----:B------:R-:W-:-:S02]  /*3ef0*/  SHF.R.U32.HI R0, RZ, 0x2, R5 ;  /* 0x00000002ff007819 */ /* 0x000fc40000011605 */
[----:B------:R-:W-:Y:S02]  /*3f00*/  LOP3.LUT R3, R2, R3, RZ, 0xfc, !PT ;  /* 0x0000000302037212 */ /* 0x000fe400078efcff */
[----:B------:R-:W-:Y:S01]  /*3f10*/  ISETP.GE.AND P0, PT, R5, 0x10, PT ;  /* 0x000000100500780c */ /* 0x000fe20003f06270 */
[----:B-1----:R-:W-:Y:S01]  /*3f20*/  IMAD R4, R0, 0x640, RZ ;  /* 0x0000064000047824 */ /* 0x002fe200078e02ff */
[C---:B------:R-:W-:Y:S02]  /*3f30*/  LOP3.LUT R0, R3.reuse, 0x20, RZ, 0xfc, !PT ;  /* 0x0000002003007812 */ /* 0x040fe400078efcff */
[----:B------:R-:W-:Y:S02]  /*3f40*/  LOP3.LUT R2, R8, 0x200, RZ, 0xfc, !PT ;  /* 0x0000020008027812 */ /* 0x000fe400078efcff */
[----:B------:R-:W-:Y:S02]  /*3f50*/  ISETP.LT.AND P1, PT, R3, 0x190, !P0 ;  /* 0x000001900300780c */ /* 0x000fe40004721270 */
[----:B------:R-:W-:-:S02]  /*3f60*/  ISETP.LT.AND P0, PT, R0, 0x190, !P0 ;  /* 0x000001900000780c */ /* 0x000fc40004701270 */
[----:B------:R-:W-:Y:S02]  /*3f70*/  LOP3.LUT R2, R2, 0x3f0, RZ, 0xc0, !PT ;  /* 0x000003f002027812 */ /* 0x000fe400078ec0ff */
[----:B------:R-:W-:Y:S02]  /*3f80*/  LEA R3, R3, R4, 0x2 ;  /* 0x0000000403037211 */ /* 0x000fe400078e10ff */
[----:B------:R-:W-:-:S03]  /*3f90*/  IADD3 R5, R2, UR4, RZ ;  /* 0x0000000402057c10 */ /* 0x000fc6000fffe0ff */
[----:B0-----:R-:W-:Y:S01]  /*3fa0*/  IMAD.WIDE R2, R3, 0x4, R6 ;  /* 0x0000000403027825 */ /* 0x001fe200078e0206 */
[----:B------:R-:W-:-:S04]  /*3fb0*/  LEA R5, R8, R5, 0x2 ;  /* 0x0000000508057211 */ /* 0x000fc800078e10ff */
[----:B--2---:R0:W-:Y:S02]  /*3fc0*/  @P1 STG.E.128 desc[UR6][R2.64], R120 ;  /* 0x0000007802001986 */ /* 0x0041e4000c101d06 */
[----:B0-----:R-:W-:Y:S05]  /*3fd0*/  @!P0 EXIT ;  /* 0x000000000000894d */ /* 0x001fea0003800000 */
[----:B------:R-:W1:Y:S01]  /*3fe0*/  LDS.128 R8, [R5+0x800] ;  /* 0x0008000005087984 */ /* 0x000e620000000c00 */
[----:B0-----:R-:W-:-:S05]  /*3ff0*/  LEA R3, R0, R4, 0x2 ;  /* 0x0000000400037211 */ /* 0x001fca00078e10ff */
[----:B------:R-:W-:-:S05]  /*4000*/  IMAD.WIDE R2, R3, 0x4, R6 ;  /* 0x0000000403027825 */ /* 0x000fca00078e0206 */
[----:B-1----:R-:W-:Y:S01]  /*4010*/  STG.E.128 desc[UR6][R2.64], R8 ;  /* 0x0000000802007986 */ /* 0x002fe2000c101d06 */
[----:B------:R-:W-:Y:S05]  /*4020*/  EXIT ;  /* 0x000000000000794d */ /* 0x000fea0003800000 */
.L_x_0:
[----:B------:R-:W-:-:S00]  /*4030*/  BRA `(.L_x_0) ;  /* 0xfffffffc00fc7947 */ /* 0x000fc0000383ffff */
[----:B------:R-:W-:-:S00]  /*4040*/  NOP ;  /* 0x0000000000007918 */ /* 0x000fc00000000000 */
        /* <DEDUP_REMOVED lines=11> */
.L_x_1:


//--------------------- .nv.shared.triton_poi_fused_avg_pool2d_1 --------------------------
	.section	.nv.shared.triton_poi_fused_avg_pool2d_1,"aw",@nobits
	.sectionflags	@""
	.align	16
	.zero		1024


//--------------------- .nv.constant0.triton_poi_fused_avg_pool2d_1 --------------------------
	.section	.nv.constant0.triton_poi_fused_avg_pool2d_1,"a",@progbits
	.sectionflags	@""
	.align	4
.nv.constant0.triton_poi_fused_avg_pool2d_1:
	.zero		552
